//
// Generated by NVIDIA NVVM Compiler
//
// Compiler Build ID: CL-36424714
// Cuda compilation tools, release 13.0, V13.0.88
// Based on NVVM 20.0.0
//

.version 9.0
.target sm_100
.address_size 64

	// .globl	_Z19updateStarPositionsPffi
.global .align 4 .b8 __cudart_i2opi_f[24] = {65, 144, 67, 60, 153, 149, 98, 219, 192, 221, 52, 245, 209, 87, 39, 252, 41, 21, 68, 78, 110, 131, 249, 162};

.visible .entry _Z19updateStarPositionsPffi(
	.param .u64 .ptr .align 1 _Z19updateStarPositionsPffi_param_0,
	.param .f32 _Z19updateStarPositionsPffi_param_1,
	.param .u32 _Z19updateStarPositionsPffi_param_2
)
{
	.local .align 4 .b8 	__local_depot0[28];
	.reg .b64 	%SP;
	.reg .b64 	%SPL;
	.reg .pred 	%p<43>;
	.reg .b32 	%r<201>;
	.reg .b32 	%f<133>;
	.reg .b64 	%rd<97>;
	.reg .b64 	%fd<11>;

	mov.u64 	%SPL, __local_depot0;
	ld.param.u64 	%rd38, [_Z19updateStarPositionsPffi_param_0];
	ld.param.f32 	%f27, [_Z19updateStarPositionsPffi_param_1];
	ld.param.u32 	%r69, [_Z19updateStarPositionsPffi_param_2];
	add.u64 	%rd1, %SPL, 0;
	mov.u32 	%r70, %ctaid.x;
	mov.u32 	%r71, %ntid.x;
	mov.u32 	%r72, %tid.x;
	mad.lo.s32 	%r1, %r70, %r71, %r72;
	setp.ge.s32 	%p1, %r1, %r69;
	@%p1 bra 	$L__BB0_42;
	cvta.to.global.u64 	%rd40, %rd38;
	mul.lo.s32 	%r73, %r1, 3;
	mul.wide.s32 	%rd41, %r73, 4;
	add.s64 	%rd2, %rd40, %rd41;
	ld.global.f32 	%f1, [%rd2];
	ld.global.f32 	%f2, [%rd2+4];
	ld.global.f32 	%f3, [%rd2+8];
	mul.f32 	%f28, %f2, %f2;
	fma.rn.f32 	%f29, %f1, %f1, %f28;
	sqrt.rn.f32 	%f30, %f29;
	add.f32 	%f31, %f30, 0f3DCCCCCD;
	mov.f32 	%f32, 0f3C23D70A;
	div.rn.f32 	%f4, %f32, %f31;
	mul.f32 	%f33, %f4, 0f3F22F983;
	cvt.rni.s32.f32 	%r196, %f33;
	cvt.rn.f32.s32 	%f34, %r196;
	fma.rn.f32 	%f35, %f34, 0fBFC90FDA, %f4;
	fma.rn.f32 	%f36, %f34, 0fB3A22168, %f35;
	fma.rn.f32 	%f131, %f34, 0fA7C234C5, %f36;
	abs.f32 	%f6, %f4;
	setp.ltu.f32 	%p2, %f6, 0f47CE4780;
	mov.u32 	%r184, %r196;
	mov.f32 	%f128, %f131;
	@%p2 bra 	$L__BB0_9;
	setp.neu.f32 	%p3, %f6, 0f7F800000;
	@%p3 bra 	$L__BB0_4;
	mov.f32 	%f39, 0f00000000;
	mul.rn.f32 	%f128, %f4, %f39;
	mov.b32 	%r184, 0;
	bra.uni 	$L__BB0_9;
$L__BB0_4:
	mov.b32 	%r3, %f4;
	shl.b32 	%r75, %r3, 8;
	or.b32  	%r4, %r75, -2147483648;
	mov.b64 	%rd84, 0;
	mov.b32 	%r181, 0;
	mov.u64 	%rd82, __cudart_i2opi_f;
	mov.u64 	%rd83, %rd1;
$L__BB0_5:
	.pragma "nounroll";
	ld.global.nc.u32 	%r76, [%rd82];
	mad.wide.u32 	%rd44, %r76, %r4, %rd84;
	shr.u64 	%rd84, %rd44, 32;
	st.local.u32 	[%rd83], %rd44;
	add.s32 	%r181, %r181, 1;
	add.s64 	%rd83, %rd83, 4;
	add.s64 	%rd82, %rd82, 4;
	setp.ne.s32 	%p4, %r181, 6;
	@%p4 bra 	$L__BB0_5;
	shr.u32 	%r77, %r3, 23;
	st.local.u32 	[%rd1+24], %rd84;
	and.b32  	%r7, %r77, 31;
	and.b32  	%r78, %r77, 224;
	add.s32 	%r79, %r78, -128;
	shr.u32 	%r80, %r79, 5;
	mul.wide.u32 	%rd45, %r80, 4;
	sub.s64 	%rd9, %rd1, %rd45;
	ld.local.u32 	%r182, [%rd9+24];
	ld.local.u32 	%r183, [%rd9+20];
	setp.eq.s32 	%p5, %r7, 0;
	@%p5 bra 	$L__BB0_8;
	shf.l.wrap.b32 	%r182, %r183, %r182, %r7;
	ld.local.u32 	%r81, [%rd9+16];
	shf.l.wrap.b32 	%r183, %r81, %r183, %r7;
$L__BB0_8:
	shr.u32 	%r82, %r182, 30;
	shf.l.wrap.b32 	%r83, %r183, %r182, 2;
	shl.b32 	%r84, %r183, 2;
	shr.u32 	%r85, %r83, 31;
	add.s32 	%r86, %r85, %r82;
	neg.s32 	%r87, %r86;
	setp.lt.s32 	%p6, %r3, 0;
	selp.b32 	%r184, %r87, %r86, %p6;
	xor.b32  	%r88, %r83, %r3;
	shr.s32 	%r89, %r83, 31;
	xor.b32  	%r90, %r89, %r83;
	xor.b32  	%r91, %r89, %r84;
	cvt.u64.u32 	%rd46, %r90;
	shl.b64 	%rd47, %rd46, 32;
	cvt.u64.u32 	%rd48, %r91;
	or.b64  	%rd49, %rd47, %rd48;
	cvt.rn.f64.s64 	%fd1, %rd49;
	mul.f64 	%fd2, %fd1, 0d3BF921FB54442D19;
	cvt.rn.f32.f64 	%f37, %fd2;
	neg.f32 	%f38, %f37;
	setp.lt.s32 	%p7, %r88, 0;
	selp.f32 	%f128, %f38, %f37, %p7;
$L__BB0_9:
	setp.ltu.f32 	%p8, %f6, 0f47CE4780;
	add.s32 	%r93, %r184, 1;
	mul.rn.f32 	%f40, %f128, %f128;
	and.b32  	%r94, %r184, 1;
	setp.eq.b32 	%p9, %r94, 1;
	selp.f32 	%f41, %f128, 0f3F800000, %p9;
	fma.rn.f32 	%f42, %f40, %f41, 0f00000000;
	fma.rn.f32 	%f43, %f40, 0f37CBAC00, 0fBAB607ED;
	selp.f32 	%f44, 0fB94D4153, %f43, %p9;
	selp.f32 	%f45, 0f3C0885E4, 0f3D2AAABB, %p9;
	fma.rn.f32 	%f46, %f44, %f40, %f45;
	selp.f32 	%f47, 0fBE2AAAA8, 0fBEFFFFFF, %p9;
	fma.rn.f32 	%f48, %f46, %f40, %f47;
	fma.rn.f32 	%f49, %f48, %f42, %f41;
	and.b32  	%r95, %r93, 2;
	setp.eq.s32 	%p10, %r95, 0;
	mov.f32 	%f50, 0f00000000;
	sub.f32 	%f51, %f50, %f49;
	selp.f32 	%f10, %f49, %f51, %p10;
	mov.u32 	%r188, %r196;
	mov.f32 	%f129, %f131;
	@%p8 bra 	$L__BB0_17;
	setp.neu.f32 	%p11, %f6, 0f7F800000;
	@%p11 bra 	$L__BB0_12;
	mov.f32 	%f54, 0f00000000;
	mul.rn.f32 	%f129, %f4, %f54;
	mov.b32 	%r188, 0;
	bra.uni 	$L__BB0_17;
$L__BB0_12:
	mov.b32 	%r16, %f4;
	shl.b32 	%r97, %r16, 8;
	or.b32  	%r17, %r97, -2147483648;
	mov.b64 	%rd87, 0;
	mov.b32 	%r185, 0;
	mov.u64 	%rd85, __cudart_i2opi_f;
	mov.u64 	%rd86, %rd1;
$L__BB0_13:
	.pragma "nounroll";
	ld.global.nc.u32 	%r98, [%rd85];
	mad.wide.u32 	%rd52, %r98, %r17, %rd87;
	shr.u64 	%rd87, %rd52, 32;
	st.local.u32 	[%rd86], %rd52;
	add.s32 	%r185, %r185, 1;
	add.s64 	%rd86, %rd86, 4;
	add.s64 	%rd85, %rd85, 4;
	setp.ne.s32 	%p12, %r185, 6;
	@%p12 bra 	$L__BB0_13;
	shr.u32 	%r99, %r16, 23;
	st.local.u32 	[%rd1+24], %rd87;
	and.b32  	%r20, %r99, 31;
	and.b32  	%r100, %r99, 224;
	add.s32 	%r101, %r100, -128;
	shr.u32 	%r102, %r101, 5;
	mul.wide.u32 	%rd53, %r102, 4;
	sub.s64 	%rd16, %rd1, %rd53;
	ld.local.u32 	%r186, [%rd16+24];
	ld.local.u32 	%r187, [%rd16+20];
	setp.eq.s32 	%p13, %r20, 0;
	@%p13 bra 	$L__BB0_16;
	shf.l.wrap.b32 	%r186, %r187, %r186, %r20;
	ld.local.u32 	%r103, [%rd16+16];
	shf.l.wrap.b32 	%r187, %r103, %r187, %r20;
$L__BB0_16:
	shr.u32 	%r104, %r186, 30;
	shf.l.wrap.b32 	%r105, %r187, %r186, 2;
	shl.b32 	%r106, %r187, 2;
	shr.u32 	%r107, %r105, 31;
	add.s32 	%r108, %r107, %r104;
	neg.s32 	%r109, %r108;
	setp.lt.s32 	%p14, %r16, 0;
	selp.b32 	%r188, %r109, %r108, %p14;
	xor.b32  	%r110, %r105, %r16;
	shr.s32 	%r111, %r105, 31;
	xor.b32  	%r112, %r111, %r105;
	xor.b32  	%r113, %r111, %r106;
	cvt.u64.u32 	%rd54, %r112;
	shl.b64 	%rd55, %rd54, 32;
	cvt.u64.u32 	%rd56, %r113;
	or.b64  	%rd57, %rd55, %rd56;
	cvt.rn.f64.s64 	%fd3, %rd57;
	mul.f64 	%fd4, %fd3, 0d3BF921FB54442D19;
	cvt.rn.f32.f64 	%f52, %fd4;
	neg.f32 	%f53, %f52;
	setp.lt.s32 	%p15, %r110, 0;
	selp.f32 	%f129, %f53, %f52, %p15;
$L__BB0_17:
	setp.ltu.f32 	%p16, %f6, 0f47CE4780;
	mul.rn.f32 	%f55, %f129, %f129;
	and.b32  	%r115, %r188, 1;
	setp.eq.b32 	%p17, %r115, 1;
	selp.f32 	%f56, 0f3F800000, %f129, %p17;
	fma.rn.f32 	%f57, %f55, %f56, 0f00000000;
	fma.rn.f32 	%f58, %f55, 0f37CBAC00, 0fBAB607ED;
	selp.f32 	%f59, %f58, 0fB94D4153, %p17;
	selp.f32 	%f60, 0f3D2AAABB, 0f3C0885E4, %p17;
	fma.rn.f32 	%f61, %f59, %f55, %f60;
	selp.f32 	%f62, 0fBEFFFFFF, 0fBE2AAAA8, %p17;
	fma.rn.f32 	%f63, %f61, %f55, %f62;
	fma.rn.f32 	%f64, %f63, %f57, %f56;
	and.b32  	%r116, %r188, 2;
	setp.eq.s32 	%p18, %r116, 0;
	mov.f32 	%f65, 0f00000000;
	sub.f32 	%f66, %f65, %f64;
	selp.f32 	%f67, %f64, %f66, %p18;
	mul.f32 	%f68, %f2, %f67;
	mul.f32 	%f69, %f1, %f10;
	sub.f32 	%f70, %f69, %f68;
	st.global.f32 	[%rd2], %f70;
	mov.u32 	%r192, %r196;
	mov.f32 	%f130, %f131;
	@%p16 bra 	$L__BB0_25;
	setp.neu.f32 	%p19, %f6, 0f7F800000;
	@%p19 bra 	$L__BB0_20;
	mov.f32 	%f73, 0f00000000;
	mul.rn.f32 	%f130, %f4, %f73;
	mov.b32 	%r192, 0;
	bra.uni 	$L__BB0_25;
$L__BB0_20:
	mov.b32 	%r29, %f4;
	shl.b32 	%r118, %r29, 8;
	or.b32  	%r30, %r118, -2147483648;
	mov.b64 	%rd90, 0;
	mov.b32 	%r189, 0;
	mov.u64 	%rd88, __cudart_i2opi_f;
	mov.u64 	%rd89, %rd1;
$L__BB0_21:
	.pragma "nounroll";
	ld.global.nc.u32 	%r119, [%rd88];
	mad.wide.u32 	%rd60, %r119, %r30, %rd90;
	shr.u64 	%rd90, %rd60, 32;
	st.local.u32 	[%rd89], %rd60;
	add.s32 	%r189, %r189, 1;
	add.s64 	%rd89, %rd89, 4;
	add.s64 	%rd88, %rd88, 4;
	setp.ne.s32 	%p20, %r189, 6;
	@%p20 bra 	$L__BB0_21;
	shr.u32 	%r120, %r29, 23;
	st.local.u32 	[%rd1+24], %rd90;
	and.b32  	%r33, %r120, 31;
	and.b32  	%r121, %r120, 224;
	add.s32 	%r122, %r121, -128;
	shr.u32 	%r123, %r122, 5;
	mul.wide.u32 	%rd61, %r123, 4;
	sub.s64 	%rd23, %rd1, %rd61;
	ld.local.u32 	%r190, [%rd23+24];
	ld.local.u32 	%r191, [%rd23+20];
	setp.eq.s32 	%p21, %r33, 0;
	@%p21 bra 	$L__BB0_24;
	shf.l.wrap.b32 	%r190, %r191, %r190, %r33;
	ld.local.u32 	%r124, [%rd23+16];
	shf.l.wrap.b32 	%r191, %r124, %r191, %r33;
$L__BB0_24:
	shr.u32 	%r125, %r190, 30;
	shf.l.wrap.b32 	%r126, %r191, %r190, 2;
	shl.b32 	%r127, %r191, 2;
	shr.u32 	%r128, %r126, 31;
	add.s32 	%r129, %r128, %r125;
	neg.s32 	%r130, %r129;
	setp.lt.s32 	%p22, %r29, 0;
	selp.b32 	%r192, %r130, %r129, %p22;
	xor.b32  	%r131, %r126, %r29;
	shr.s32 	%r132, %r126, 31;
	xor.b32  	%r133, %r132, %r126;
	xor.b32  	%r134, %r132, %r127;
	cvt.u64.u32 	%rd62, %r133;
	shl.b64 	%rd63, %rd62, 32;
	cvt.u64.u32 	%rd64, %r134;
	or.b64  	%rd65, %rd63, %rd64;
	cvt.rn.f64.s64 	%fd5, %rd65;
	mul.f64 	%fd6, %fd5, 0d3BF921FB54442D19;
	cvt.rn.f32.f64 	%f71, %fd6;
	neg.f32 	%f72, %f71;
	setp.lt.s32 	%p23, %r131, 0;
	selp.f32 	%f130, %f72, %f71, %p23;
$L__BB0_25:
	setp.ltu.f32 	%p24, %f6, 0f47CE4780;
	mul.rn.f32 	%f74, %f130, %f130;
	and.b32  	%r136, %r192, 1;
	setp.eq.b32 	%p25, %r136, 1;
	selp.f32 	%f75, 0f3F800000, %f130, %p25;
	fma.rn.f32 	%f76, %f74, %f75, 0f00000000;
	fma.rn.f32 	%f77, %f74, 0f37CBAC00, 0fBAB607ED;
	selp.f32 	%f78, %f77, 0fB94D4153, %p25;
	selp.f32 	%f79, 0f3D2AAABB, 0f3C0885E4, %p25;
	fma.rn.f32 	%f80, %f78, %f74, %f79;
	selp.f32 	%f81, 0fBEFFFFFF, 0fBE2AAAA8, %p25;
	fma.rn.f32 	%f82, %f80, %f74, %f81;
	fma.rn.f32 	%f83, %f82, %f76, %f75;
	and.b32  	%r137, %r192, 2;
	setp.eq.s32 	%p26, %r137, 0;
	mov.f32 	%f84, 0f00000000;
	sub.f32 	%f85, %f84, %f83;
	selp.f32 	%f86, %f83, %f85, %p26;
	mul.f32 	%f17, %f1, %f86;
	@%p24 bra 	$L__BB0_33;
	setp.neu.f32 	%p27, %f6, 0f7F800000;
	@%p27 bra 	$L__BB0_28;
	mov.f32 	%f89, 0f00000000;
	mul.rn.f32 	%f131, %f4, %f89;
	mov.b32 	%r196, 0;
	bra.uni 	$L__BB0_33;
$L__BB0_28:
	mov.b32 	%r42, %f4;
	shl.b32 	%r139, %r42, 8;
	or.b32  	%r43, %r139, -2147483648;
	mov.b64 	%rd93, 0;
	mov.b32 	%r193, 0;
	mov.u64 	%rd91, __cudart_i2opi_f;
	mov.u64 	%rd92, %rd1;
$L__BB0_29:
	.pragma "nounroll";
	ld.global.nc.u32 	%r140, [%rd91];
	mad.wide.u32 	%rd68, %r140, %r43, %rd93;
	shr.u64 	%rd93, %rd68, 32;
	st.local.u32 	[%rd92], %rd68;
	add.s32 	%r193, %r193, 1;
	add.s64 	%rd92, %rd92, 4;
	add.s64 	%rd91, %rd91, 4;
	setp.ne.s32 	%p28, %r193, 6;
	@%p28 bra 	$L__BB0_29;
	shr.u32 	%r141, %r42, 23;
	st.local.u32 	[%rd1+24], %rd93;
	and.b32  	%r46, %r141, 31;
	and.b32  	%r142, %r141, 224;
	add.s32 	%r143, %r142, -128;
	shr.u32 	%r144, %r143, 5;
	mul.wide.u32 	%rd69, %r144, 4;
	sub.s64 	%rd30, %rd1, %rd69;
	ld.local.u32 	%r194, [%rd30+24];
	ld.local.u32 	%r195, [%rd30+20];
	setp.eq.s32 	%p29, %r46, 0;
	@%p29 bra 	$L__BB0_32;
	shf.l.wrap.b32 	%r194, %r195, %r194, %r46;
	ld.local.u32 	%r145, [%rd30+16];
	shf.l.wrap.b32 	%r195, %r145, %r195, %r46;
$L__BB0_32:
	shr.u32 	%r146, %r194, 30;
	shf.l.wrap.b32 	%r147, %r195, %r194, 2;
	shl.b32 	%r148, %r195, 2;
	shr.u32 	%r149, %r147, 31;
	add.s32 	%r150, %r149, %r146;
	neg.s32 	%r151, %r150;
	setp.lt.s32 	%p30, %r42, 0;
	selp.b32 	%r196, %r151, %r150, %p30;
	xor.b32  	%r152, %r147, %r42;
	shr.s32 	%r153, %r147, 31;
	xor.b32  	%r154, %r153, %r147;
	xor.b32  	%r155, %r153, %r148;
	cvt.u64.u32 	%rd70, %r154;
	shl.b64 	%rd71, %rd70, 32;
	cvt.u64.u32 	%rd72, %r155;
	or.b64  	%rd73, %rd71, %rd72;
	cvt.rn.f64.s64 	%fd7, %rd73;
	mul.f64 	%fd8, %fd7, 0d3BF921FB54442D19;
	cvt.rn.f32.f64 	%f87, %fd8;
	neg.f32 	%f88, %f87;
	setp.lt.s32 	%p31, %r152, 0;
	selp.f32 	%f131, %f88, %f87, %p31;
$L__BB0_33:
	add.s32 	%r157, %r196, 1;
	mul.rn.f32 	%f90, %f131, %f131;
	and.b32  	%r158, %r196, 1;
	setp.eq.b32 	%p32, %r158, 1;
	selp.f32 	%f91, %f131, 0f3F800000, %p32;
	fma.rn.f32 	%f92, %f90, %f91, 0f00000000;
	fma.rn.f32 	%f93, %f90, 0f37CBAC00, 0fBAB607ED;
	selp.f32 	%f94, 0fB94D4153, %f93, %p32;
	selp.f32 	%f95, 0f3C0885E4, 0f3D2AAABB, %p32;
	fma.rn.f32 	%f96, %f94, %f90, %f95;
	selp.f32 	%f97, 0fBE2AAAA8, 0fBEFFFFFF, %p32;
	fma.rn.f32 	%f98, %f96, %f90, %f97;
	fma.rn.f32 	%f99, %f98, %f92, %f91;
	and.b32  	%r159, %r157, 2;
	setp.eq.s32 	%p33, %r159, 0;
	mov.f32 	%f100, 0f00000000;
	sub.f32 	%f101, %f100, %f99;
	selp.f32 	%f102, %f99, %f101, %p33;
	fma.rn.f32 	%f103, %f2, %f102, %f17;
	st.global.f32 	[%rd2+4], %f103;
	cvt.rn.f32.s32 	%f104, %r1;
	mul.f32 	%f105, %f104, 0f3A83126F;
	fma.rn.f32 	%f21, %f27, 0f3F000000, %f105;
	mul.f32 	%f106, %f21, 0f3F22F983;
	cvt.rni.s32.f32 	%r200, %f106;
	cvt.rn.f32.s32 	%f107, %r200;
	fma.rn.f32 	%f108, %f107, 0fBFC90FDA, %f21;
	fma.rn.f32 	%f109, %f107, 0fB3A22168, %f108;
	fma.rn.f32 	%f132, %f107, 0fA7C234C5, %f109;
	abs.f32 	%f23, %f21;
	setp.ltu.f32 	%p34, %f23, 0f47CE4780;
	@%p34 bra 	$L__BB0_41;
	setp.neu.f32 	%p35, %f23, 0f7F800000;
	@%p35 bra 	$L__BB0_36;
	mov.f32 	%f112, 0f00000000;
	mul.rn.f32 	%f132, %f21, %f112;
	mov.b32 	%r200, 0;
	bra.uni 	$L__BB0_41;
$L__BB0_36:
	mov.b32 	%r56, %f21;
	shl.b32 	%r161, %r56, 8;
	or.b32  	%r57, %r161, -2147483648;
	mov.b64 	%rd96, 0;
	mov.b32 	%r197, 0;
	mov.u64 	%rd94, __cudart_i2opi_f;
	mov.u64 	%rd95, %rd1;
$L__BB0_37:
	.pragma "nounroll";
	ld.global.nc.u32 	%r162, [%rd94];
	mad.wide.u32 	%rd76, %r162, %r57, %rd96;
	shr.u64 	%rd96, %rd76, 32;
	st.local.u32 	[%rd95], %rd76;
	add.s32 	%r197, %r197, 1;
	add.s64 	%rd95, %rd95, 4;
	add.s64 	%rd94, %rd94, 4;
	setp.ne.s32 	%p36, %r197, 6;
	@%p36 bra 	$L__BB0_37;
	shr.u32 	%r163, %r56, 23;
	st.local.u32 	[%rd1+24], %rd96;
	and.b32  	%r60, %r163, 31;
	and.b32  	%r164, %r163, 224;
	add.s32 	%r165, %r164, -128;
	shr.u32 	%r166, %r165, 5;
	mul.wide.u32 	%rd77, %r166, 4;
	sub.s64 	%rd37, %rd1, %rd77;
	ld.local.u32 	%r198, [%rd37+24];
	ld.local.u32 	%r199, [%rd37+20];
	setp.eq.s32 	%p37, %r60, 0;
	@%p37 bra 	$L__BB0_40;
	shf.l.wrap.b32 	%r198, %r199, %r198, %r60;
	ld.local.u32 	%r167, [%rd37+16];
	shf.l.wrap.b32 	%r199, %r167, %r199, %r60;
$L__BB0_40:
	shr.u32 	%r168, %r198, 30;
	shf.l.wrap.b32 	%r169, %r199, %r198, 2;
	shl.b32 	%r170, %r199, 2;
	shr.u32 	%r171, %r169, 31;
	add.s32 	%r172, %r171, %r168;
	neg.s32 	%r173, %r172;
	setp.lt.s32 	%p38, %r56, 0;
	selp.b32 	%r200, %r173, %r172, %p38;
	xor.b32  	%r174, %r169, %r56;
	shr.s32 	%r175, %r169, 31;
	xor.b32  	%r176, %r175, %r169;
	xor.b32  	%r177, %r175, %r170;
	cvt.u64.u32 	%rd78, %r176;
	shl.b64 	%rd79, %rd78, 32;
	cvt.u64.u32 	%rd80, %r177;
	or.b64  	%rd81, %rd79, %rd80;
	cvt.rn.f64.s64 	%fd9, %rd81;
	mul.f64 	%fd10, %fd9, 0d3BF921FB54442D19;
	cvt.rn.f32.f64 	%f110, %fd10;
	neg.f32 	%f111, %f110;
	setp.lt.s32 	%p39, %r174, 0;
	selp.f32 	%f132, %f111, %f110, %p39;
$L__BB0_41:
	mul.rn.f32 	%f113, %f132, %f132;
	and.b32  	%r179, %r200, 1;
	setp.eq.b32 	%p40, %r179, 1;
	selp.f32 	%f114, 0f3F800000, %f132, %p40;
	fma.rn.f32 	%f115, %f113, %f114, 0f00000000;
	fma.rn.f32 	%f116, %f113, 0f37CBAC00, 0fBAB607ED;
	selp.f32 	%f117, %f116, 0fB94D4153, %p40;
	selp.f32 	%f118, 0f3D2AAABB, 0f3C0885E4, %p40;
	fma.rn.f32 	%f119, %f117, %f113, %f118;
	selp.f32 	%f120, 0fBEFFFFFF, 0fBE2AAAA8, %p40;
	fma.rn.f32 	%f121, %f119, %f113, %f120;
	fma.rn.f32 	%f122, %f121, %f115, %f114;
	and.b32  	%r180, %r200, 2;
	setp.eq.s32 	%p41, %r180, 0;
	mov.f32 	%f123, 0f00000000;
	sub.f32 	%f124, %f123, %f122;
	selp.f32 	%f125, %f122, %f124, %p41;
	fma.rn.f32 	%f126, %f125, 0f3B03126F, %f3;
	setp.gt.f32 	%p42, %f126, 0f3ECCCCCD;
	selp.f32 	%f127, 0fBECCCCCD, %f126, %p42;
	st.global.f32 	[%rd2+8], %f127;
$L__BB0_42:
	ret;

}


// ===== COMPILED SASS (sm_100) =====

	.target	sm_100

	.elftype	@"ET_EXEC"


//--------------------- .note.nv.tkinfo           --------------------------
	.section	.note.nv.tkinfo,"",@"SHT_NOTE"
	.sectionflags	@"SHF_NOTE_NV_TKINFO"
	.tkinfo
        /*0018*/ 	.word	0x00000002
        /*0030*/ 	.string	""
        /*0030*/ 	.string	"ptxas"
        /*0030*/ 	.string	"Cuda compilation tools, release 13.0, V13.0.88"
        /*0030*/ 	.string	"Build cuda_13.0.r13.0/compiler.36424714_0"
        /*0030*/ 	.string	"-arch sm_100 -m 64 "



//--------------------- .note.nv.cuinfo           --------------------------
	.section	.note.nv.cuinfo,"",@"SHT_NOTE"
	.sectionflags	@"SHF_NOTE_NV_CUINFO"
        /*0018*/ 	.short	0x0002
        /*001a*/ 	.short	0x0064
        /*001c*/ 	.short	0x0082
	.zero		2


//--------------------- .nv.info                  --------------------------
	.section	.nv.info,"",@"SHT_CUDA_INFO"
	.align	4


	//----- nvinfo : EIATTR_REGCOUNT
	.align		4
        /*0000*/ 	.byte	0x04, 0x2f
        /*0002*/ 	.short	(.L_2 - .L_1)
	.align		4
.L_1:
        /*0004*/ 	.word	index@(_Z19updateStarPositionsPffi)
        /*0008*/ 	.word	0x0000001a


	//----- nvinfo : EIATTR_FRAME_SIZE
	.align		4
.L_2:
        /*000c*/ 	.byte	0x04, 0x11
        /*000e*/ 	.short	(.L_4 - .L_3)
	.align		4
.L_3:
        /*0010*/ 	.word	index@($__internal_1_$__cuda_sm3x_div_rn_noftz_f32_slowpath)
        /*0014*/ 	.word	0x00000020


	//----- nvinfo : EIATTR_FRAME_SIZE
	.align		4
.L_4:
        /*0018*/ 	.byte	0x04, 0x11
        /*001a*/ 	.short	(.L_6 - .L_5)
	.align		4
.L_5:
        /*001c*/ 	.word	index@($__internal_0_$__cuda_sm20_sqrt_rn_f32_slowpath)
        /*0020*/ 	.word	0x00000020


	//----- nvinfo : EIATTR_FRAME_SIZE
	.align		4
.L_6:
        /*0024*/ 	.byte	0x04, 0x11
        /*0026*/ 	.short	(.L_8 - .L_7)
	.align		4
.L_7:
        /*0028*/ 	.word	index@(_Z19updateStarPositionsPffi)
        /*002c*/ 	.word	0x00000020


	//----- nvinfo : EIATTR_MIN_STACK_SIZE
	.align		4
.L_8:
        /*0030*/ 	.byte	0x04, 0x12
        /*0032*/ 	.short	(.L_10 - .L_9)
	.align		4
.L_9:
        /*0034*/ 	.word	index@(_Z19updateStarPositionsPffi)
        /*0038*/ 	.word	0x00000020
.L_10:


//--------------------- .nv.compat                --------------------------
	.section	.nv.compat,"",@"SHT_CUDA_COMPAT_INFO"
	.align	4
        /*0000*/ 	.byte	0x02, 0x09, 0x00, 0x00, 0x02, 0x02, 0x01, 0x00, 0x02, 0x05, 0x05, 0x00, 0x03, 0x07, 0x01, 0x01
        /*0010*/ 	.byte	0x02, 0x03, 0x00, 0x00, 0x02, 0x06, 0x01, 0x00, 0x04, 0x0b, 0x08, 0x00, 0x01, 0x00, 0x00, 0x00
        /*0020*/ 	.byte	0x00, 0x00, 0x00, 0x00


//--------------------- .nv.info._Z19updateStarPositionsPffi --------------------------
	.section	.nv.info._Z19updateStarPositionsPffi,"",@"SHT_CUDA_INFO"
	.sectionflags	@""
	.align	4


	//----- nvinfo : EIATTR_CUDA_API_VERSION
	.align		4
        /*0000*/ 	.byte	0x04, 0x37
        /*0002*/ 	.short	(.L_12 - .L_11)
.L_11:
        /*0004*/ 	.word	0x00000082


	//----- nvinfo : EIATTR_KPARAM_INFO
	.align		4
.L_12:
        /*0008*/ 	.byte	0x04, 0x17
        /*000a*/ 	.short	(.L_14 - .L_13)
.L_13:
        /*000c*/ 	.word	0x00000000
        /*0010*/ 	.short	0x0002
        /*0012*/ 	.short	0x000c
        /*0014*/ 	.byte	0x00, 0xf0, 0x11, 0x00


	//----- nvinfo : EIATTR_KPARAM_INFO
	.align		4
.L_14:
        /*0018*/ 	.byte	0x04, 0x17
        /*001a*/ 	.short	(.L_16 - .L_15)
.L_15:
        /*001c*/ 	.word	0x00000000
        /*0020*/ 	.short	0x0001
        /*0022*/ 	.short	0x0008
        /*0024*/ 	.byte	0x00, 0xf0, 0x11, 0x00


	//----- nvinfo : EIATTR_KPARAM_INFO
	.align		4
.L_16:
        /*0028*/ 	.byte	0x04, 0x17
        /*002a*/ 	.short	(.L_18 - .L_17)
.L_17:
        /*002c*/ 	.word	0x00000000
        /*0030*/ 	.short	0x0000
        /*0032*/ 	.short	0x0000
        /*0034*/ 	.byte	0x00, 0xf5, 0x21, 0x00


	//----- nvinfo : EIATTR_SPARSE_MMA_MASK
	.align		4
.L_18:
        /*0038*/ 	.byte	0x03, 0x50
        /*003a*/ 	.short	0x0000


	//----- nvinfo : EIATTR_MAXREG_COUNT
	.align		4
        /*003c*/ 	.byte	0x03, 0x1b
        /*003e*/ 	.short	0x00ff


	//----- nvinfo : EIATTR_MERCURY_ISA_VERSION
	.align		4
        /*0040*/ 	.byte	0x03, 0x5f
        /*0042*/ 	.short	0x0101


	//----- nvinfo : EIATTR_VRC_CTA_INIT_COUNT
	.align		4
        /*0044*/ 	.byte	0x02, 0x4a
	.zero		1
	.zero		1


	//----- nvinfo : EIATTR_EXIT_INSTR_OFFSETS
	.align		4
        /*0048*/ 	.byte	0x04, 0x1c
        /*004a*/ 	.short	(.L_20 - .L_19)


	//   ....[0]....
.L_19:
        /*004c*/ 	.word	0x00000080


	//   ....[1]....
        /*0050*/ 	.word	0x00001c20


	//----- nvinfo : EIATTR_CRS_STACK_SIZE
	.align		4
.L_20:
        /*0054*/ 	.byte	0x04, 0x1e
        /*0056*/ 	.short	(.L_22 - .L_21)
.L_21:
        /*0058*/ 	.word	0x00000000


	//----- nvinfo : EIATTR_CBANK_PARAM_SIZE
	.align		4
.L_22:
        /*005c*/ 	.byte	0x03, 0x19
        /*005e*/ 	.short	0x0010


	//----- nvinfo : EIATTR_PARAM_CBANK
	.align		4
        /*0060*/ 	.byte	0x04, 0x0a
        /*0062*/ 	.short	(.L_24 - .L_23)
	.align		4
.L_23:
        /*0064*/ 	.word	index@(.nv.constant0._Z19updateStarPositionsPffi)
        /*0068*/ 	.short	0x0380
        /*006a*/ 	.short	0x0010


	//----- nvinfo : EIATTR_SW_WAR
	.align		4
.L_24:
        /*006c*/ 	.byte	0x04, 0x36
        /*006e*/ 	.short	(.L_26 - .L_25)
.L_25:
        /*0070*/ 	.word	0x00000008
.L_26:


//--------------------- .nv.callgraph             --------------------------
	.section	.nv.callgraph,"",@"SHT_CUDA_CALLGRAPH"
	.align	4
	.sectionentsize	8
	.align		4
        /*0000*/ 	.word	0x00000000
	.align		4
        /*0004*/ 	.word	0xffffffff
	.align		4
        /*0008*/ 	.word	0x00000000
	.align		4
        /*000c*/ 	.word	0xfffffffe
	.align		4
        /*0010*/ 	.word	0x00000000
	.align		4
        /*0014*/ 	.word	0xfffffffd
	.align		4
        /*0018*/ 	.word	0x00000000
	.align		4
        /*001c*/ 	.word	0xfffffffc


//--------------------- .nv.constant4             --------------------------
	.section	.nv.constant4,"a",@progbits
	.align	8
	.align		8
.nv.constant4:
        /*0000*/ 	.dword	__cudart_i2opi_f


//--------------------- .text._Z19updateStarPositionsPffi --------------------------
	.section	.text._Z19updateStarPositionsPffi,"ax",@progbits
	.align	128
        .global         _Z19updateStarPositionsPffi
        .type           _Z19updateStarPositionsPffi,@function
        .size           _Z19updateStarPositionsPffi,(.L_x_35 - _Z19updateStarPositionsPffi)
        .other          _Z19updateStarPositionsPffi,@"STO_CUDA_ENTRY STV_DEFAULT"
_Z19updateStarPositionsPffi:
.text._Z19updateStarPositionsPffi:
[----:B------:R-:W0:Y:S01]  /*0000*/  LDC R1, c[0x0][0x37c] ;  /* 0x0000df00ff017b82 */ /* 0x000e220000000800 */
[----:B------:R-:W1:Y:S07]  /*0010*/  S2R R0, SR_TID.X ;  /* 0x0000000000007919 */ /* 0x000e6e0000002100 */
[----:B------:R-:W1:Y:S01]  /*0020*/  S2UR UR4, SR_CTAID.X ;  /* 0x00000000000479c3 */ /* 0x000e620000002500 */
[----:B------:R-:W2:Y:S01]  /*0030*/  LDCU UR5, c[0x0][0x38c] ;  /* 0x00007180ff0577ac */ /* 0x000ea20008000800 */
[----:B0-----:R-:W-:-:S06]  /*0040*/  VIADD R1, R1, 0xffffffe0 ;  /* 0xffffffe001017836 */ /* 0x001fcc0000000000 */
[----:B------:R-:W1:Y:S02]  /*0050*/  LDC R9, c[0x0][0x360] ;  /* 0x0000d800ff097b82 */ /* 0x000e640000000800 */
[----:B-1----:R-:W-:-:S05]  /*0060*/  IMAD R9, R9, UR4, R0 ;  /* 0x0000000409097c24 */ /* 0x002fca000f8e0200 */
[----:B--2---:R-:W-:-:S13]  /*0070*/  ISETP.GE.AND P0, PT, R9, UR5, PT ;  /* 0x0000000509007c0c */ /* 0x004fda000bf06270 */
[----:B------:R-:W-:Y:S05]  /*0080*/  @P0 EXIT ;  /* 0x000000000000094d */ /* 0x000fea0003800000 */
[----:B------:R-:W0:Y:S01]  /*0090*/  LDC.64 R6, c[0x0][0x380] ;  /* 0x0000e000ff067b82 */ /* 0x000e220000000a00 */
[----:B------:R-:W1:Y:S01]  /*00a0*/  LDCU.64 UR6, c[0x0][0x358] ;  /* 0x00006b00ff0677ac */ /* 0x000e620008000a00 */
[----:B------:R-:W-:-:S04]  /*00b0*/  IMAD R3, R9, 0x3, RZ ;  /* 0x0000000309037824 */ /* 0x000fc800078e02ff */
[----:B0-----:R-:W-:-:S05]  /*00c0*/  IMAD.WIDE R6, R3, 0x4, R6 ;  /* 0x0000000403067825 */ /* 0x001fca00078e0206 */
[----:B-1----:R-:W2:Y:S04]  /*00d0*/  LDG.E R8, desc[UR6][R6.64+0x4] ;  /* 0x0000040606087981 */ /* 0x002ea8000c1e1900 */
[----:B------:R-:W3:Y:S04]  /*00e0*/  LDG.E R12, desc[UR6][R6.64] ;  /* 0x00000006060c7981 */ /* 0x000ee8000c1e1900 */
[----:B------:R0:W5:Y:S01]  /*00f0*/  LDG.E R10, desc[UR6][R6.64+0x8] ;  /* 0x00000806060a7981 */ /* 0x000162000c1e1900 */
[----:B------:R-:W-:Y:S01]  /*0100*/  BSSY.RECONVERGENT B0, `(.L_x_0) ;  /* 0x000000e000007945 */ /* 0x000fe20003800200 */
[----:B--2---:R-:W-:-:S04]  /*0110*/  FMUL R3, R8, R8 ;  /* 0x0000000808037220 */ /* 0x004fc80000400000 */
[----:B---3--:R-:W-:-:S04]  /*0120*/  FFMA R0, R12, R12, R3 ;  /* 0x0000000c0c007223 */ /* 0x008fc80000000003 */
[----:B------:R-:W-:Y:S01]  /*0130*/  VIADD R2, R0, 0xf3000000 ;  /* 0xf300000000027836 */ /* 0x000fe20000000000 */
[----:B------:R0:W1:Y:S04]  /*0140*/  MUFU.RSQ R3, R0 ;  /* 0x0000000000037308 */ /* 0x0000680000001400 */
[----:B------:R-:W-:-:S13]  /*0150*/  ISETP.GT.U32.AND P0, PT, R2, 0x727fffff, PT ;  /* 0x727fffff0200780c */ /* 0x000fda0003f04070 */
[----:B01----:R-:W-:Y:S05]  /*0160*/  @!P0 BRA `(.L_x_1) ;  /* 0x00000000000c8947 */ /* 0x003fea0003800000 */
[----:B------:R-:W-:-:S07]  /*0170*/  MOV R13, 0x190 ;  /* 0x00000190000d7802 */ /* 0x000fce0000000f00 */
[----:B-----5:R-:W-:Y:S05]  /*0180*/  CALL.REL.NOINC `($__internal_0_$__cuda_sm20_sqrt_rn_f32_slowpath) ;  /* 0x0000001800a87944 */ /* 0x020fea0003c00000 */
[----:B------:R-:W-:Y:S05]  /*0190*/  BRA `(.L_x_2) ;  /* 0x0000000000107947 */ /* 0x000fea0003800000 */
.L_x_1:
[----:B------:R-:W-:Y:S01]  /*01a0*/  FMUL.FTZ R5, R0, R3 ;  /* 0x0000000300057220 */ /* 0x000fe20000410000 */
[----:B------:R-:W-:-:S03]  /*01b0*/  FMUL.FTZ R3, R3, 0.5 ;  /* 0x3f00000003037820 */ /* 0x000fc60000410000 */
[----:B------:R-:W-:-:S04]  /*01c0*/  FFMA R0, -R5, R5, R0 ;  /* 0x0000000505007223 */ /* 0x000fc80000000100 */
[----:B------:R-:W-:-:S07]  /*01d0*/  FFMA R0, R0, R3, R5 ;  /* 0x0000000300007223 */ /* 0x000fce0000000005 */
.L_x_2:
[----:B------:R-:W-:Y:S05]  /*01e0*/  BSYNC.RECONVERGENT B0 ;  /* 0x0000000000007941 */ /* 0x000fea0003800200 */
.L_x_0:
[----:B------:R-:W-:Y:S01]  /*01f0*/  FADD R4, R0, 0.10000000149011611938 ;  /* 0x3dcccccd00047421 */ /* 0x000fe20000000000 */
[----:B------:R-:W-:Y:S01]  /*0200*/  UMOV UR4, 0x3c23d70a ;  /* 0x3c23d70a00047882 */ /* 0x000fe20000000000 */
[----:B------:R-:W-:Y:S01]  /*0210*/  BSSY.RECONVERGENT B1, `(.L_x_3) ;  /* 0x000000c000017945 */ /* 0x000fe20003800200 */
[----:B------:R-:W-:Y:S01]  /*0220*/  IMAD.U32 R5, RZ, RZ, UR4 ;  /* 0x00000004ff057e24 */ /* 0x000fe2000f8e00ff */
[----:B------:R-:W0:Y:S08]  /*0230*/  MUFU.RCP R0, R4 ;  /* 0x0000000400007308 */ /* 0x000e300000001000 */
[----:B------:R-:W1:Y:S01]  /*0240*/  FCHK P0, R5, R4 ;  /* 0x0000000405007302 */ /* 0x000e620000000000 */
[----:B0-----:R-:W-:-:S04]  /*0250*/  FFMA R3, -R4, R0, 1 ;  /* 0x3f80000004037423 */ /* 0x001fc80000000100 */
[----:B------:R-:W-:-:S04]  /*0260*/  FFMA R0, R0, R3, R0 ;  /* 0x0000000300007223 */ /* 0x000fc80000000000 */
[----:B------:R-:W-:-:S04]  /*0270*/  FFMA R11, R0, 0.0099999997764825820923, RZ ;  /* 0x3c23d70a000b7823 */ /* 0x000fc800000000ff */
[----:B------:R-:W-:-:S04]  /*0280*/  FFMA R2, -R4, R11, 0.0099999997764825820923 ;  /* 0x3c23d70a04027423 */ /* 0x000fc8000000010b */
[----:B------:R-:W-:Y:S01]  /*0290*/  FFMA R11, R0, R2, R11 ;  /* 0x00000002000b7223 */ /* 0x000fe2000000000b */
[----:B-1----:R-:W-:Y:S06]  /*02a0*/  @!P0 BRA `(.L_x_4) ;  /* 0x0000000000088947 */ /* 0x002fec0003800000 */
[----:B------:R-:W-:-:S07]  /*02b0*/  MOV R2, 0x2d0 ;  /* 0x000002d000027802 */ /* 0x000fce0000000f00 */
[----:B-----5:R-:W-:Y:S05]  /*02c0*/  CALL.REL.NOINC `($__internal_1_$__cuda_sm3x_div_rn_noftz_f32_slowpath) ;  /* 0x0000001800b47944 */ /* 0x020fea0003c00000 */
.L_x_4:
[----:B------:R-:W-:Y:S05]  /*02d0*/  BSYNC.RECONVERGENT B1 ;  /* 0x0000000000017941 */ /* 0x000fea0003800200 */
.L_x_3:
[C---:B------:R-:W-:Y:S01]  /*02e0*/  FMUL R0, R11.reuse, 0.63661974668502807617 ;  /* 0x3f22f9830b007820 */ /* 0x040fe20000400000 */
[----:B------:R-:W-:Y:S01]  /*02f0*/  FSETP.GE.AND P0, PT, |R11|, 105615, PT ;  /* 0x47ce47800b00780b */ /* 0x000fe20003f06200 */
[----:B------:R-:W-:Y:S04]  /*0300*/  BSSY.RECONVERGENT B0, `(.L_x_5) ;  /* 0x0000040000007945 */ /* 0x000fe80003800200 */
[----:B------:R-:W0:Y:S02]  /*0310*/  F2I.NTZ R0, R0 ;  /* 0x0000000000007305 */ /* 0x000e240000203100 */
[----:B0-----:R-:W-:Y:S01]  /*0320*/  I2FP.F32.S32 R2, R0 ;  /* 0x0000000000027245 */ /* 0x001fe20000201400 */
[----:B------:R-:W-:-:S04]  /*0330*/  IMAD.MOV.U32 R14, RZ, RZ, R0 ;  /* 0x000000ffff0e7224 */ /* 0x000fc800078e0000 */
[----:B------:R-:W-:-:S04]  /*0340*/  FFMA R3, R2, -1.5707962512969970703, R11 ;  /* 0xbfc90fda02037823 */ /* 0x000fc8000000000b */
[----:B------:R-:W-:-:S04]  /*0350*/  FFMA R3, R2, -7.5497894158615963534e-08, R3 ;  /* 0xb3a2216802037823 */ /* 0x000fc80000000003 */
[----:B------:R-:W-:-:S04]  /*0360*/  FFMA R13, R2, -5.3903029534742383927e-15, R3 ;  /* 0xa7c234c5020d7823 */ /* 0x000fc80000000003 */
[----:B------:R-:W-:Y:S01]  /*0370*/  IMAD.MOV.U32 R2, RZ, RZ, R13 ;  /* 0x000000ffff027224 */ /* 0x000fe200078e000d */
[----:B------:R-:W-:Y:S06]  /*0380*/  @!P0 BRA `(.L_x_6) ;  /* 0x0000000000dc8947 */ /* 0x000fec0003800000 */
[----:B------:R-:W-:-:S13]  /*0390*/  FSETP.NEU.AND P0, PT, |R11|, +INF , PT ;  /* 0x7f8000000b00780b */ /* 0x000fda0003f0d200 */
[----:B------:R-:W-:Y:S01]  /*03a0*/  @!P0 FMUL R2, RZ, R11 ;  /* 0x0000000bff028220 */ /* 0x000fe20000400000 */
[----:B------:R-:W-:Y:S01]  /*03b0*/  @!P0 IMAD.MOV.U32 R0, RZ, RZ, RZ ;  /* 0x000000ffff008224 */ /* 0x000fe200078e00ff */
[----:B------:R-:W-:Y:S06]  /*03c0*/  @!P0 BRA `(.L_x_6) ;  /* 0x0000000000cc8947 */ /* 0x000fec0003800000 */
[----:B------:R-:W-:Y:S01]  /*03d0*/  IMAD.SHL.U32 R2, R11, 0x100, RZ ;  /* 0x000001000b027824 */ /* 0x000fe200078e00ff */
[----:B------:R-:W0:Y:S01]  /*03e0*/  LDCU.64 UR8, c[0x4][URZ] ;  /* 0x01000000ff0877ac */ /* 0x000e220008000a00 */
[----:B------:R-:W-:Y:S02]  /*03f0*/  IMAD.MOV.U32 R16, RZ, RZ, RZ ;  /* 0x000000ffff107224 */ /* 0x000fe400078e00ff */
[----:B------:R-:W-:Y:S01]  /*0400*/  IMAD.MOV.U32 R0, RZ, RZ, R1 ;  /* 0x000000ffff007224 */ /* 0x000fe200078e0001 */
[----:B------:R-:W-:Y:S01]  /*0410*/  LOP3.LUT R17, R2, 0x80000000, RZ, 0xfc, !PT ;  /* 0x8000000002117812 */ /* 0x000fe200078efcff */
[----:B------:R-:W-:Y:S01]  /*0420*/  UMOV UR5, URZ ;  /* 0x000000ff00057c82 */ /* 0x000fe20008000000 */
[----:B------:R-:W-:-:S05]  /*0430*/  UMOV UR4, URZ ;  /* 0x000000ff00047c82 */ /* 0x000fca0008000000 */
.L_x_7:
[----:B0-----:R-:W-:Y:S02]  /*0440*/  IMAD.U32 R4, RZ, RZ, UR8 ;  /* 0x00000008ff047e24 */ /* 0x001fe4000f8e00ff */
[----:B------:R-:W-:-:S05]  /*0450*/  IMAD.U32 R5, RZ, RZ, UR9 ;  /* 0x00000009ff057e24 */ /* 0x000fca000f8e00ff */
[----:B------:R-:W2:Y:S01]  /*0460*/  LDG.E.CONSTANT R2, desc[UR6][R4.64] ;  /* 0x0000000604027981 */ /* 0x000ea2000c1e9900 */
[----:B------:R-:W-:Y:S02]  /*0470*/  UIADD3 UR8, UP0, UPT, UR8, 0x4, URZ ;  /* 0x0000000408087890 */ /* 0x000fe4000ff1e0ff */
[----:B------:R-:W-:Y:S02]  /*0480*/  UIADD3 UR4, UPT, UPT, UR4, 0x1, URZ ;  /* 0x0000000104047890 */ /* 0x000fe4000fffe0ff */
[----:B------:R-:W-:Y:S02]  /*0490*/  UIADD3.X UR9, UPT, UPT, URZ, UR9, URZ, UP0, !UPT ;  /* 0x00000009ff097290 */ /* 0x000fe400087fe4ff */
[----:B------:R-:W-:Y:S01]  /*04a0*/  UISETP.NE.AND UP0, UPT, UR4, 0x6, UPT ;  /* 0x000000060400788c */ /* 0x000fe2000bf05270 */
[----:B--2---:R-:W-:-:S03]  /*04b0*/  IMAD.WIDE.U32 R2, R2, R17, RZ ;  /* 0x0000001102027225 */ /* 0x004fc600078e00ff */
[----:B------:R-:W-:-:S04]  /*04c0*/  IADD3 R15, P0, PT, R2, R16, RZ ;  /* 0x00000010020f7210 */ /* 0x000fc80007f1e0ff */
[----:B------:R-:W-:Y:S01]  /*04d0*/  IADD3.X R16, PT, PT, R3, UR5, RZ, P0, !PT ;  /* 0x0000000503107c10 */ /* 0x000fe200087fe4ff */
[----:B------:R0:W-:Y:S02]  /*04e0*/  STL [R0], R15 ;  /* 0x0000000f00007387 */ /* 0x0001e40000100800 */
[----:B0-----:R-:W-:Y:S01]  /*04f0*/  VIADD R0, R0, 0x4 ;  /* 0x0000000400007836 */ /* 0x001fe20000000000 */
[----:B------:R-:W-:Y:S06]  /*0500*/  BRA.U UP0, `(.L_x_7) ;  /* 0xfffffffd00cc7547 */ /* 0x000fec000b83ffff */
[----:B------:R-:W-:Y:S01]  /*0510*/  SHF.R.U32.HI R4, RZ, 0x17, R11 ;  /* 0x00000017ff047819 */ /* 0x000fe2000001160b */
[----:B------:R0:W-:Y:S03]  /*0520*/  STL [R1+0x18], R16 ;  /* 0x0000181001007387 */ /* 0x0001e60000100800 */
[C---:B------:R-:W-:Y:S02]  /*0530*/  LOP3.LUT R0, R4.reuse, 0xe0, RZ, 0xc0, !PT ;  /* 0x000000e004007812 */ /* 0x040fe400078ec0ff */
[----:B------:R-:W-:-:S03]  /*0540*/  LOP3.LUT P0, RZ, R4, 0x1f, RZ, 0xc0, !PT ;  /* 0x0000001f04ff7812 */ /* 0x000fc6000780c0ff */
[----:B------:R-:W-:-:S05]  /*0550*/  VIADD R0, R0, 0xffffff80 ;  /* 0xffffff8000007836 */ /* 0x000fca0000000000 */
[----:B------:R-:W-:-:S05]  /*0560*/  SHF.R.U32.HI R0, RZ, 0x5, R0 ;  /* 0x00000005ff007819 */ /* 0x000fca0000011600 */
[----:B------:R-:W-:-:S05]  /*0570*/  IMAD R5, R0, -0x4, R1 ;  /* 0xfffffffc00057824 */ /* 0x000fca00078e0201 */
[----:B------:R-:W2:Y:S04]  /*0580*/  LDL R0, [R5+0x18] ;  /* 0x0000180005007983 */ /* 0x000ea80000100800 */
[----:B------:R-:W2:Y:S04]  /*0590*/  LDL R3, [R5+0x14] ;  /* 0x0000140005037983 */ /* 0x000ea80000100800 */
[----:B------:R-:W3:Y:S01]  /*05a0*/  @P0 LDL R2, [R5+0x10] ;  /* 0x0000100005020983 */ /* 0x000ee20000100800 */
[----:B------:R-:W-:Y:S01]  /*05b0*/  LOP3.LUT R4, R4, 0x1f, RZ, 0xc0, !PT ;  /* 0x0000001f04047812 */ /* 0x000fe200078ec0ff */
[----:B------:R-:W-:Y:S01]  /*05c0*/  UMOV UR4, 0x54442d19 ;  /* 0x54442d1900047882 */ /* 0x000fe20000000000 */
[----:B------:R-:W-:-:S02]  /*05d0*/  UMOV UR5, 0x3bf921fb ;  /* 0x3bf921fb00057882 */ /* 0x000fc40000000000 */
[-C--:B--2---:R-:W-:Y:S02]  /*05e0*/  @P0 SHF.L.W.U32.HI R0, R3, R4.reuse, R0 ;  /* 0x0000000403000219 */ /* 0x084fe40000010e00 */
[----:B---3--:R-:W-:Y:S02]  /*05f0*/  @P0 SHF.L.W.U32.HI R3, R2, R4, R3 ;  /* 0x0000000402030219 */ /* 0x008fe40000010e03 */
[----:B------:R-:W-:Y:S02]  /*0600*/  ISETP.GE.AND P0, PT, R11, RZ, PT ;  /* 0x000000ff0b00720c */ /* 0x000fe40003f06270 */
[C---:B------:R-:W-:Y:S01]  /*0610*/  SHF.L.W.U32.HI R2, R3.reuse, 0x2, R0 ;  /* 0x0000000203027819 */ /* 0x040fe20000010e00 */
[----:B------:R-:W-:-:S03]  /*0620*/  IMAD.SHL.U32 R3, R3, 0x4, RZ ;  /* 0x0000000403037824 */ /* 0x000fc600078e00ff */
[----:B------:R-:W-:Y:S02]  /*0630*/  SHF.R.S32.HI R4, RZ, 0x1f, R2 ;  /* 0x0000001fff047819 */ /* 0x000fe40000011402 */
[----:B------:R-:W-:Y:S02]  /*0640*/  LOP3.LUT R15, R2, R11, RZ, 0x3c, !PT ;  /* 0x0000000b020f7212 */ /* 0x000fe400078e3cff */
[C---:B------:R-:W-:Y:S02]  /*0650*/  LOP3.LUT R18, R4.reuse, R3, RZ, 0x3c, !PT ;  /* 0x0000000304127212 */ /* 0x040fe400078e3cff */
[----:B------:R-:W-:Y:S02]  /*0660*/  LOP3.LUT R19, R4, R2, RZ, 0x3c, !PT ;  /* 0x0000000204137212 */ /* 0x000fe400078e3cff */
[----:B------:R-:W-:Y:S02]  /*0670*/  SHF.R.U32.HI R3, RZ, 0x1e, R0 ;  /* 0x0000001eff037819 */ /* 0x000fe40000011600 */
[----:B------:R-:W-:-:S02]  /*0680*/  ISETP.GE.AND P1, PT, R15, RZ, PT ;  /* 0x000000ff0f00720c */ /* 0x000fc40003f26270 */
[----:B------:R-:W1:Y:S01]  /*0690*/  I2F.F64.S64 R18, R18 ;  /* 0x0000001200127312 */ /* 0x000e620000301c00 */
[----:B------:R-:W-:-:S05]  /*06a0*/  LEA.HI R0, R2, R3, RZ, 0x1 ;  /* 0x0000000302007211 */ /* 0x000fca00078f08ff */
[----:B------:R-:W-:-:S04]  /*06b0*/  IMAD.MOV R2, RZ, RZ, -R0 ;  /* 0x000000ffff027224 */ /* 0x000fc800078e0a00 */
[----:B------:R-:W-:Y:S01]  /*06c0*/  @!P0 IMAD.MOV.U32 R0, RZ, RZ, R2 ;  /* 0x000000ffff008224 */ /* 0x000fe200078e0002 */
[----:B-1----:R-:W-:-:S10]  /*06d0*/  DMUL R4, R18, UR4 ;  /* 0x0000000412047c28 */ /* 0x002fd40008000000 */
[----:B------:R-:W1:Y:S02]  /*06e0*/  F2F.F32.F64 R4, R4 ;  /* 0x0000000400047310 */ /* 0x000e640000301000 */
[----:B01----:R-:W-:-:S07]  /*06f0*/  FSEL R2, -R4, R4, !P1 ;  /* 0x0000000404027208 */ /* 0x003fce0004800100 */
.L_x_6:
[----:B------:R-:W-:Y:S05]  /*0700*/  BSYNC.RECONVERGENT B0 ;  /* 0x0000000000007941 */ /* 0x000fea0003800200 */
.L_x_5:
[----:B------:R-:W-:Y:S02]  /*0710*/  IMAD.MOV.U32 R15, RZ, RZ, 0x37cbac00 ;  /* 0x37cbac00ff0f7424 */ /* 0x000fe400078e00ff */
[----:B------:R-:W-:Y:S01]  /*0720*/  FMUL R3, R2, R2 ;  /* 0x0000000202037220 */ /* 0x000fe20000400000 */
[C---:B------:R-:W-:Y:S01]  /*0730*/  LOP3.LUT R5, R0.reuse, 0x1, RZ, 0xc0, !PT ;  /* 0x0000000100057812 */ /* 0x040fe200078ec0ff */
[----:B------:R-:W-:Y:S01]  /*0740*/  IMAD.MOV.U32 R16, RZ, RZ, 0x3c0885e4 ;  /* 0x3c0885e4ff107424 */ /* 0x000fe200078e00ff */
[----:B------:R-:W-:Y:S01]  /*0750*/  BSSY.RECONVERGENT B0, `(.L_x_8) ;  /* 0x000004a000007945 */ /* 0x000fe20003800200 */
[----:B------:R-:W-:Y:S01]  /*0760*/  FFMA R4, R3, R15, -0.0013887860113754868507 ;  /* 0xbab607ed03047423 */ /* 0x000fe2000000000f */
[----:B------:R-:W-:Y:S01]  /*0770*/  VIADD R0, R0, 0x1 ;  /* 0x0000000100007836 */ /* 0x000fe20000000000 */
[----:B------:R-:W-:Y:S01]  /*0780*/  ISETP.NE.U32.AND P0, PT, R5, 0x1, PT ;  /* 0x000000010500780c */ /* 0x000fe20003f05070 */
[----:B------:R-:W-:-:S03]  /*0790*/  IMAD.MOV.U32 R17, RZ, RZ, 0x3e2aaaa8 ;  /* 0x3e2aaaa8ff117424 */ /* 0x000fc600078e00ff */
[----:B------:R-:W-:Y:S02]  /*07a0*/  FSEL R4, R4, -0.00019574658654164522886, P0 ;  /* 0xb94d415304047808 */ /* 0x000fe40000000000 */
[----:B------:R-:W-:Y:S02]  /*07b0*/  FSEL R18, R16, 0.041666727513074874878, !P0 ;  /* 0x3d2aaabb10127808 */ /* 0x000fe40004000000 */
[----:B------:R-:W-:Y:S02]  /*07c0*/  LOP3.LUT P1, RZ, R0, 0x2, RZ, 0xc0, !PT ;  /* 0x0000000200ff7812 */ /* 0x000fe4000782c0ff */
[----:B------:R-:W-:Y:S01]  /*07d0*/  FSEL R0, R2, 1, !P0 ;  /* 0x3f80000002007808 */ /* 0x000fe20004000000 */
[----:B------:R-:W-:Y:S01]  /*07e0*/  FFMA R4, R3, R4, R18 ;  /* 0x0000000403047223 */ /* 0x000fe20000000012 */
[----:B------:R-:W-:Y:S02]  /*07f0*/  FSEL R5, -R17, -0.4999999701976776123, !P0 ;  /* 0xbeffffff11057808 */ /* 0x000fe40004000100 */
[----:B------:R-:W-:Y:S01]  /*0800*/  FSETP.GE.AND P0, PT, |R11|, 105615, PT ;  /* 0x47ce47800b00780b */ /* 0x000fe20003f06200 */
[----:B------:R-:W-:-:S02]  /*0810*/  FFMA R23, R3, R0, RZ ;  /* 0x0000000003177223 */ /* 0x000fc400000000ff */
[----:B------:R-:W-:-:S04]  /*0820*/  FFMA R4, R3, R4, R5 ;  /* 0x0000000403047223 */ /* 0x000fc80000000005 */
[----:B------:R-:W-:Y:S01]  /*0830*/  FFMA R23, R23, R4, R0 ;  /* 0x0000000417177223 */ /* 0x000fe20000000000 */
[----:B------:R-:W-:Y:S02]  /*0840*/  IMAD.MOV.U32 R4, RZ, RZ, R14 ;  /* 0x000000ffff047224 */ /* 0x000fe400078e000e */
[----:B------:R-:W-:Y:S02]  /*0850*/  IMAD.MOV.U32 R0, RZ, RZ, R13 ;  /* 0x000000ffff007224 */ /* 0x000fe400078e000d */
[----:B------:R-:W-:Y:S01]  /*0860*/  @P1 FADD R23, RZ, -R23 ;  /* 0x80000017ff171221 */ /* 0x000fe20000000000 */
        /* <DEDUP_REMOVED lines=12> */
.L_x_10:
        /* <DEDUP_REMOVED lines=25> */
[----:B------:R-:W-:Y:S01]  /*0ac0*/  UMOV UR5, 0x3bf921fb ;  /* 0x3bf921fb00057882 */ /* 0x000fe20000000000 */
[----:B------:R-:W-:-:S02]  /*0ad0*/  ISETP.GE.AND P1, PT, R11, RZ, PT ;  /* 0x000000ff0b00720c */ /* 0x000fc40003f26270 */
[-C--:B--2---:R-:W-:Y:S02]  /*0ae0*/  @P0 SHF.L.W.U32.HI R0, R3, R4.reuse, R0 ;  /* 0x0000000403000219 */ /* 0x084fe40000010e00 */
[----:B---3--:R-:W-:-:S04]  /*0af0*/  @P0 SHF.L.W.U32.HI R3, R2, R4, R3 ;  /* 0x0000000402030219 */ /* 0x008fc80000010e03 */
[C---:B------:R-:W-:Y:S01]  /*0b00*/  SHF.L.W.U32.HI R4, R3.reuse, 0x2, R0 ;  /* 0x0000000203047819 */ /* 0x040fe20000010e00 */
[----:B------:R-:W-:-:S03]  /*0b10*/  IMAD.SHL.U32 R3, R3, 0x4, RZ ;  /* 0x0000000403037824 */ /* 0x000fc600078e00ff */
[----:B------:R-:W-:-:S04]  /*0b20*/  SHF.R.S32.HI R5, RZ, 0x1f, R4 ;  /* 0x0000001fff057819 */ /* 0x000fc80000011404 */
[C---:B------:R-:W-:Y:S02]  /*0b30*/  LOP3.LUT R2, R5.reuse, R3, RZ, 0x3c, !PT ;  /* 0x0000000305027212 */ /* 0x040fe400078e3cff */
[----:B------:R-:W-:Y:S02]  /*0b40*/  LOP3.LUT R3, R5, R4, RZ, 0x3c, !PT ;  /* 0x0000000405037212 */ /* 0x000fe400078e3cff */
[----:B------:R-:W-:Y:S02]  /*0b50*/  SHF.R.U32.HI R5, RZ, 0x1e, R0 ;  /* 0x0000001eff057819 */ /* 0x000fe40000011600 */
[C---:B------:R-:W-:Y:S02]  /*0b60*/  LOP3.LUT R0, R4.reuse, R11, RZ, 0x3c, !PT ;  /* 0x0000000b04007212 */ /* 0x040fe400078e3cff */
[----:B------:R-:W0:Y:S01]  /*0b70*/  I2F.F64.S64 R2, R2 ;  /* 0x0000000200027312 */ /* 0x000e220000301c00 */
[----:B------:R-:W-:Y:S02]  /*0b80*/  LEA.HI R4, R4, R5, RZ, 0x1 ;  /* 0x0000000504047211 */ /* 0x000fe400078f08ff */
[----:B------:R-:W-:-:S03]  /*0b90*/  ISETP.GE.AND P0, PT, R0, RZ, PT ;  /* 0x000000ff0000720c */ /* 0x000fc60003f06270 */
[----:B------:R-:W-:-:S04]  /*0ba0*/  IMAD.MOV R0, RZ, RZ, -R4 ;  /* 0x000000ffff007224 */ /* 0x000fc800078e0a04 */
[----:B------:R-:W-:Y:S01]  /*0bb0*/  @!P1 IMAD.MOV.U32 R4, RZ, RZ, R0 ;  /* 0x000000ffff049224 */ /* 0x000fe200078e0000 */
[----:B0-----:R-:W-:-:S10]  /*0bc0*/  DMUL R18, R2, UR4 ;  /* 0x0000000402127c28 */ /* 0x001fd40008000000 */
[----:B------:R-:W0:Y:S02]  /*0bd0*/  F2F.F32.F64 R18, R18 ;  /* 0x0000001200127310 */ /* 0x000e240000301000 */
[----:B0-----:R-:W-:-:S07]  /*0be0*/  FSEL R0, -R18, R18, !P0 ;  /* 0x0000001212007208 */ /* 0x001fce0004000100 */
.L_x_9:
[----:B------:R-:W-:Y:S05]  /*0bf0*/  BSYNC.RECONVERGENT B0 ;  /* 0x0000000000007941 */ /* 0x000fea0003800200 */
.L_x_8:
[----:B------:R-:W-:Y:S01]  /*0c00*/  FMUL R2, R0, R0 ;  /* 0x0000000000027220 */ /* 0x000fe20000400000 */
[C---:B------:R-:W-:Y:S01]  /*0c10*/  LOP3.LUT R5, R4.reuse, 0x1, RZ, 0xc0, !PT ;  /* 0x0000000104057812 */ /* 0x040fe200078ec0ff */
[----:B------:R-:W-:Y:S01]  /*0c20*/  IMAD.MOV.U32 R20, RZ, RZ, 0x3d2aaabb ;  /* 0x3d2aaabbff147424 */ /* 0x000fe200078e00ff */
[----:B------:R-:W-:Y:S01]  /*0c30*/  LOP3.LUT P1, RZ, R4, 0x2, RZ, 0xc0, !PT ;  /* 0x0000000204ff7812 */ /* 0x000fe2000782c0ff */
[----:B------:R-:W-:Y:S01]  /*0c40*/  FFMA R3, R2, R15, -0.0013887860113754868507 ;  /* 0xbab607ed02037423 */ /* 0x000fe2000000000f */
[----:B------:R-:W-:Y:S01]  /*0c50*/  ISETP.NE.U32.AND P0, PT, R5, 0x1, PT ;  /* 0x000000010500780c */ /* 0x000fe20003f05070 */
[----:B------:R-:W-:Y:S01]  /*0c60*/  IMAD.MOV.U32 R21, RZ, RZ, 0x3effffff ;  /* 0x3effffffff157424 */ /* 0x000fe200078e00ff */
[----:B------:R-:W-:Y:S02]  /*0c70*/  BSSY.RECONVERGENT B0, `(.L_x_11) ;  /* 0x0000048000007945 */ /* 0x000fe40003800200 */
[----:B------:R-:W-:Y:S02]  /*0c80*/  FSEL R3, R3, -0.00019574658654164522886, !P0 ;  /* 0xb94d415303037808 */ /* 0x000fe40004000000 */
[----:B------:R-:W-:-:S02]  /*0c90*/  FSEL R5, R20, 0.0083327032625675201416, !P0 ;  /* 0x3c0885e414057808 */ /* 0x000fc40004000000 */
[----:B------:R-:W-:Y:S02]  /*0ca0*/  FSEL R0, R0, 1, P0 ;  /* 0x3f80000000007808 */ /* 0x000fe40000000000 */
[----:B------:R-:W-:Y:S01]  /*0cb0*/  FSEL R4, -R21, -0.16666662693023681641, !P0 ;  /* 0xbe2aaaa815047808 */ /* 0x000fe20004000100 */
[C---:B------:R-:W-:Y:S01]  /*0cc0*/  FFMA R5, R2.reuse, R3, R5 ;  /* 0x0000000302057223 */ /* 0x040fe20000000005 */
[----:B------:R-:W-:Y:S01]  /*0cd0*/  FSETP.GE.AND P0, PT, |R11|, 105615, PT ;  /* 0x47ce47800b00780b */ /* 0x000fe20003f06200 */
[C---:B------:R-:W-:Y:S02]  /*0ce0*/  FFMA R3, R2.reuse, R0, RZ ;  /* 0x0000000002037223 */ /* 0x040fe400000000ff */
[----:B------:R-:W-:-:S04]  /*0cf0*/  FFMA R4, R2, R5, R4 ;  /* 0x0000000502047223 */ /* 0x000fc80000000004 */
[----:B------:R-:W-:Y:S01]  /*0d00*/  FFMA R3, R3, R4, R0 ;  /* 0x0000000403037223 */ /* 0x000fe20000000000 */
[----:B------:R-:W-:Y:S02]  /*0d10*/  IMAD.MOV.U32 R4, RZ, RZ, R14 ;  /* 0x000000ffff047224 */ /* 0x000fe400078e000e */
[----:B------:R-:W-:Y:S02]  /*0d20*/  IMAD.MOV.U32 R0, RZ, RZ, R13 ;  /* 0x000000ffff007224 */ /* 0x000fe400078e000d */
[----:B------:R-:W-:-:S04]  /*0d30*/  @P1 FADD R3, RZ, -R3 ;  /* 0x80000003ff031221 */ /* 0x000fc80000000000 */
[----:B------:R-:W-:-:S04]  /*0d40*/  FMUL R3, R8, R3 ;  /* 0x0000000308037220 */ /* 0x000fc80000400000 */
[----:B------:R-:W-:-:S05]  /*0d50*/  FFMA R3, R12, R23, -R3 ;  /* 0x000000170c037223 */ /* 0x000fca0000000803 */
[----:B------:R0:W-:Y:S01]  /*0d60*/  STG.E desc[UR6][R6.64], R3 ;  /* 0x0000000306007986 */ /* 0x0001e2000c101906 */
[----:B------:R-:W-:Y:S05]  /*0d70*/  @!P0 BRA `(.L_x_12) ;  /* 0x0000000000dc8947 */ /* 0x000fea0003800000 */
[----:B------:R-:W-:-:S13]  /*0d80*/  FSETP.NEU.AND P0, PT, |R11|, +INF , PT ;  /* 0x7f8000000b00780b */ /* 0x000fda0003f0d200 */
[----:B------:R-:W-:Y:S01]  /*0d90*/  @!P0 FMUL R0, RZ, R11 ;  /* 0x0000000bff008220 */ /* 0x000fe20000400000 */
[----:B------:R-:W-:Y:S01]  /*0da0*/  @!P0 IMAD.MOV.U32 R4, RZ, RZ, RZ ;  /* 0x000000ffff048224 */ /* 0x000fe200078e00ff */
[----:B------:R-:W-:Y:S06]  /*0db0*/  @!P0 BRA `(.L_x_12) ;  /* 0x0000000000cc8947 */ /* 0x000fec0003800000 */
[----:B------:R-:W-:Y:S01]  /*0dc0*/  IMAD.SHL.U32 R2, R11, 0x100, RZ ;  /* 0x000001000b027824 */ /* 0x000fe200078e00ff */
[----:B------:R-:W1:Y:S01]  /*0dd0*/  LDCU.64 UR8, c[0x4][URZ] ;  /* 0x01000000ff0877ac */ /* 0x000e620008000a00 */
[----:B------:R-:W-:Y:S02]  /*0de0*/  IMAD.MOV.U32 R18, RZ, RZ, RZ ;  /* 0x000000ffff127224 */ /* 0x000fe400078e00ff */
[----:B------:R-:W-:Y:S01]  /*0df0*/  IMAD.MOV.U32 R0, RZ, RZ, R1 ;  /* 0x000000ffff007224 */ /* 0x000fe200078e0001 */
[----:B------:R-:W-:Y:S01]  /*0e00*/  LOP3.LUT R23, R2, 0x80000000, RZ, 0xfc, !PT ;  /* 0x8000000002177812 */ /* 0x000fe200078efcff */
[----:B------:R-:W-:Y:S01]  /*0e10*/  UMOV UR5, URZ ;  /* 0x000000ff00057c82 */ /* 0x000fe20008000000 */
[----:B------:R-:W-:-:S05]  /*0e20*/  UMOV UR4, URZ ;  /* 0x000000ff00047c82 */ /* 0x000fca0008000000 */
.L_x_13:
[----:B-1----:R-:W-:Y:S02]  /*0e30*/  IMAD.U32 R2, RZ, RZ, UR8 ;  /* 0x00000008ff027e24 */ /* 0x002fe4000f8e00ff */
[----:B0-----:R-:W-:-:S05]  /*0e40*/  IMAD.U32 R3, RZ, RZ, UR9 ;  /* 0x00000009ff037e24 */ /* 0x001fca000f8e00ff */
        /* <DEDUP_REMOVED lines=42> */
.L_x_12:
[----:B------:R-:W-:Y:S05]  /*10f0*/  BSYNC.RECONVERGENT B0 ;  /* 0x0000000000007941 */ /* 0x000fea0003800200 */
.L_x_11:
[----:B------:R-:W-:Y:S01]  /*1100*/  FMUL R2, R0, R0 ;  /* 0x0000000000027220 */ /* 0x000fe20000400000 */
[C---:B------:R-:W-:Y:S01]  /*1110*/  LOP3.LUT R5, R4.reuse, 0x1, RZ, 0xc0, !PT ;  /* 0x0000000104057812 */ /* 0x040fe200078ec0ff */
[----:B------:R-:W-:Y:S01]  /*1120*/  BSSY.RECONVERGENT B0, `(.L_x_14) ;  /* 0x0000047000007945 */ /* 0x000fe20003800200 */
[----:B------:R-:W-:Y:S01]  /*1130*/  LOP3.LUT P1, RZ, R4, 0x2, RZ, 0xc0, !PT ;  /* 0x0000000204ff7812 */ /* 0x000fe2000782c0ff */
[----:B0-----:R-:W-:Y:S01]  /*1140*/  FFMA R3, R2, R15, -0.0013887860113754868507 ;  /* 0xbab607ed02037423 */ /* 0x001fe2000000000f */
[----:B------:R-:W-:-:S04]  /*1150*/  ISETP.NE.U32.AND P0, PT, R5, 0x1, PT ;  /* 0x000000010500780c */ /* 0x000fc80003f05070 */
[----:B------:R-:W-:Y:S02]  /*1160*/  FSEL R3, R3, -0.00019574658654164522886, !P0 ;  /* 0xb94d415303037808 */ /* 0x000fe40004000000 */
[----:B------:R-:W-:Y:S02]  /*1170*/  FSEL R5, R20, 0.0083327032625675201416, !P0 ;  /* 0x3c0885e414057808 */ /* 0x000fe40004000000 */
[----:B------:R-:W-:Y:S02]  /*1180*/  FSEL R0, R0, 1, P0 ;  /* 0x3f80000000007808 */ /* 0x000fe40000000000 */
[----:B------:R-:W-:Y:S01]  /*1190*/  FSEL R4, -R21, -0.16666662693023681641, !P0 ;  /* 0xbe2aaaa815047808 */ /* 0x000fe20004000100 */
[C---:B------:R-:W-:Y:S01]  /*11a0*/  FFMA R5, R2.reuse, R3, R5 ;  /* 0x0000000302057223 */ /* 0x040fe20000000005 */
[----:B------:R-:W-:Y:S01]  /*11b0*/  FSETP.GE.AND P0, PT, |R11|, 105615, PT ;  /* 0x47ce47800b00780b */ /* 0x000fe20003f06200 */
[C---:B------:R-:W-:Y:S02]  /*11c0*/  FFMA R3, R2.reuse, R0, RZ ;  /* 0x0000000002037223 */ /* 0x040fe400000000ff */
[----:B------:R-:W-:-:S04]  /*11d0*/  FFMA R4, R2, R5, R4 ;  /* 0x0000000502047223 */ /* 0x000fc80000000004 */
[----:B------:R-:W-:-:S04]  /*11e0*/  FFMA R3, R3, R4, R0 ;  /* 0x0000000403037223 */ /* 0x000fc80000000000 */
[----:B------:R-:W-:-:S04]  /*11f0*/  @P1 FADD R3, RZ, -R3 ;  /* 0x80000003ff031221 */ /* 0x000fc80000000000 */
[----:B------:R-:W-:Y:S01]  /*1200*/  FMUL R5, R12, R3 ;  /* 0x000000030c057220 */ /* 0x000fe20000400000 */
        /* <DEDUP_REMOVED lines=12> */
.L_x_16:
        /* <DEDUP_REMOVED lines=28> */
[----:B---3--:R-:W-:Y:S02]  /*1490*/  @P0 SHF.L.W.U32.HI R3, R2, R4, R3 ;  /* 0x0000000402030219 */ /* 0x008fe40000010e03 */
[--C-:B------:R-:W-:Y:S02]  /*14a0*/  SHF.R.U32.HI R13, RZ, 0x1e, R0.reuse ;  /* 0x0000001eff0d7819 */ /* 0x100fe40000011600 */
[C---:B------:R-:W-:Y:S01]  /*14b0*/  SHF.L.W.U32.HI R14, R3.reuse, 0x2, R0 ;  /* 0x00000002030e7819 */ /* 0x040fe20000010e00 */
[----:B------:R-:W-:-:S03]  /*14c0*/  IMAD.SHL.U32 R3, R3, 0x4, RZ ;  /* 0x0000000403037824 */ /* 0x000fc600078e00ff */
[----:B------:R-:W-:Y:S02]  /*14d0*/  SHF.R.S32.HI R4, RZ, 0x1f, R14 ;  /* 0x0000001fff047819 */ /* 0x000fe4000001140e */
[----:B------:R-:W-:Y:S02]  /*14e0*/  LOP3.LUT R11, R14, R11, RZ, 0x3c, !PT ;  /* 0x0000000b0e0b7212 */ /* 0x000fe400078e3cff */
[C---:B------:R-:W-:Y:S02]  /*14f0*/  LOP3.LUT R2, R4.reuse, R3, RZ, 0x3c, !PT ;  /* 0x0000000304027212 */ /* 0x040fe400078e3cff */
[----:B------:R-:W-:Y:S02]  /*1500*/  LOP3.LUT R3, R4, R14, RZ, 0x3c, !PT ;  /* 0x0000000e04037212 */ /* 0x000fe400078e3cff */
[----:B------:R-:W-:Y:S02]  /*1510*/  LEA.HI R14, R14, R13, RZ, 0x1 ;  /* 0x0000000d0e0e7211 */ /* 0x000fe400078f08ff */
[----:B------:R-:W-:-:S02]  /*1520*/  ISETP.GE.AND P0, PT, R11, RZ, PT ;  /* 0x000000ff0b00720c */ /* 0x000fc40003f06270 */
[----:B------:R-:W1:Y:S01]  /*1530*/  I2F.F64.S64 R2, R2 ;  /* 0x0000000200027312 */ /* 0x000e620000301c00 */
[----:B------:R-:W-:-:S04]  /*1540*/  IMAD.MOV R0, RZ, RZ, -R14 ;  /* 0x000000ffff007224 */ /* 0x000fc800078e0a0e */
[----:B------:R-:W-:Y:S01]  /*1550*/  @!P1 IMAD.MOV.U32 R14, RZ, RZ, R0 ;  /* 0x000000ffff0e9224 */ /* 0x000fe200078e0000 */
[----:B-1----:R-:W-:-:S10]  /*1560*/  DMUL R18, R2, UR4 ;  /* 0x0000000402127c28 */ /* 0x002fd40008000000 */
[----:B------:R-:W1:Y:S02]  /*1570*/  F2F.F32.F64 R18, R18 ;  /* 0x0000001200127310 */ /* 0x000e640000301000 */
[----:B01----:R-:W-:-:S07]  /*1580*/  FSEL R13, -R18, R18, !P0 ;  /* 0x00000012120d7208 */ /* 0x003fce0004000100 */
.L_x_15:
[----:B------:R-:W-:Y:S05]  /*1590*/  BSYNC.RECONVERGENT B0 ;  /* 0x0000000000007941 */ /* 0x000fea0003800200 */
.L_x_14:
[----:B------:R-:W0:Y:S01]  /*15a0*/  LDC R4, c[0x0][0x388] ;  /* 0x0000e200ff047b82 */ /* 0x000e220000000800 */
[C---:B------:R-:W-:Y:S01]  /*15b0*/  LOP3.LUT R2, R14.reuse, 0x1, RZ, 0xc0, !PT ;  /* 0x000000010e027812 */ /* 0x040fe200078ec0ff */
[----:B------:R-:W-:Y:S01]  /*15c0*/  FMUL R0, R13, R13 ;  /* 0x0000000d0d007220 */ /* 0x000fe20000400000 */
[----:B------:R-:W-:Y:S01]  /*15d0*/  VIADD R14, R14, 0x1 ;  /* 0x000000010e0e7836 */ /* 0x000fe20000000000 */
[----:B------:R-:W-:Y:S01]  /*15e0*/  I2FP.F32.S32 R9, R9 ;  /* 0x0000000900097245 */ /* 0x000fe20000201400 */
[----:B------:R-:W-:Y:S01]  /*15f0*/  BSSY.RECONVERGENT B0, `(.L_x_17) ;  /* 0x0000050000007945 */ /* 0x000fe20003800200 */
[----:B------:R-:W-:Y:S01]  /*1600*/  ISETP.NE.U32.AND P0, PT, R2, 0x1, PT ;  /* 0x000000010200780c */ /* 0x000fe20003f05070 */
[----:B------:R-:W-:Y:S01]  /*1610*/  FFMA R2, R0, R15, -0.0013887860113754868507 ;  /* 0xbab607ed00027423 */ /* 0x000fe2000000000f */
[----:B------:R-:W-:Y:S01]  /*1620*/  LOP3.LUT P1, RZ, R14, 0x2, RZ, 0xc0, !PT ;  /* 0x000000020eff7812 */ /* 0x000fe2000782c0ff */
[----:B------:R-:W-:Y:S01]  /*1630*/  FMUL R9, R9, 0.0010000000474974513054 ;  /* 0x3a83126f09097820 */ /* 0x000fe20000400000 */
[----:B------:R-:W-:-:S02]  /*1640*/  FSEL R11, R16, 0.041666727513074874878, !P0 ;  /* 0x3d2aaabb100b7808 */ /* 0x000fc40004000000 */
[----:B------:R-:W-:Y:S02]  /*1650*/  FSEL R3, R2, -0.00019574658654164522886, P0 ;  /* 0xb94d415302037808 */ /* 0x000fe40000000000 */
[----:B------:R-:W-:Y:S02]  /*1660*/  FSEL R17, -R17, -0.4999999701976776123, !P0 ;  /* 0xbeffffff11117808 */ /* 0x000fe40004000100 */
[----:B------:R-:W-:Y:S01]  /*1670*/  FSEL R13, R13, 1, !P0 ;  /* 0x3f8000000d0d7808 */ /* 0x000fe20004000000 */
[----:B------:R-:W-:-:S04]  /*1680*/  FFMA R3, R0, R3, R11 ;  /* 0x0000000300037223 */ /* 0x000fc8000000000b */
[C---:B------:R-:W-:Y:S01]  /*1690*/  FFMA R3, R0.reuse, R3, R17 ;  /* 0x0000000300037223 */ /* 0x040fe20000000011 */
[----:B------:R-:W-:Y:S01]  /*16a0*/  FFMA R0, R0, R13, RZ ;  /* 0x0000000d00007223 */ /* 0x000fe200000000ff */
[----:B0-----:R-:W-:-:S03]  /*16b0*/  FFMA R11, R4, 0.5, R9 ;  /* 0x3f000000040b7823 */ /* 0x001fc60000000009 */
[----:B------:R-:W-:Y:S01]  /*16c0*/  FFMA R0, R0, R3, R13 ;  /* 0x0000000300007223 */ /* 0x000fe2000000000d */
[C---:B------:R-:W-:Y:S01]  /*16d0*/  FMUL R2, R11.reuse, 0.63661974668502807617 ;  /* 0x3f22f9830b027820 */ /* 0x040fe20000400000 */
[----:B------:R-:W-:Y:S02]  /*16e0*/  FSETP.GE.AND P0, PT, |R11|, 105615, PT ;  /* 0x47ce47800b00780b */ /* 0x000fe40003f06200 */
[----:B------:R-:W-:-:S03]  /*16f0*/  @P1 FADD R0, RZ, -R0 ;  /* 0x80000000ff001221 */ /* 0x000fc60000000000 */
[----:B------:R-:W0:Y:S01]  /*1700*/  F2I.NTZ R2, R2 ;  /* 0x0000000200027305 */ /* 0x000e220000203100 */
[----:B------:R-:W-:-:S05]  /*1710*/  FFMA R5, R8, R0, R5 ;  /* 0x0000000008057223 */ /* 0x000fca0000000005 */
[----:B------:R1:W-:Y:S01]  /*1720*/  STG.E desc[UR6][R6.64+0x4], R5 ;  /* 0x0000040506007986 */ /* 0x0003e2000c101906 */
[----:B0-----:R-:W-:-:S05]  /*1730*/  I2FP.F32.S32 R0, R2 ;  /* 0x0000000200007245 */ /* 0x001fca0000201400 */
[----:B------:R-:W-:-:S04]  /*1740*/  FFMA R3, R0, -1.5707962512969970703, R11 ;  /* 0xbfc90fda00037823 */ /* 0x000fc8000000000b */
[----:B------:R-:W-:-:S04]  /*1750*/  FFMA R3, R0, -7.5497894158615963534e-08, R3 ;  /* 0xb3a2216800037823 */ /* 0x000fc80000000003 */
[----:B------:R-:W-:Y:S01]  /*1760*/  FFMA R0, R0, -5.3903029534742383927e-15, R3 ;  /* 0xa7c234c500007823 */ /* 0x000fe20000000003 */
[----:B-1----:R-:W-:Y:S06]  /*1770*/  @!P0 BRA `(.L_x_18) ;  /* 0x0000000000dc8947 */ /* 0x002fec0003800000 */
        /* <DEDUP_REMOVED lines=11> */
.L_x_19:
        /* <DEDUP_REMOVED lines=29> */
[C-C-:B------:R-:W-:Y:S01]  /*1a00*/  SHF.L.W.U32.HI R0, R2.reuse, 0x2, R3.reuse ;  /* 0x0000000202007819 */ /* 0x140fe20000010e03 */
[----:B------:R-:W-:Y:S01]  /*1a10*/  IMAD.SHL.U32 R2, R2, 0x4, RZ ;  /* 0x0000000402027824 */ /* 0x000fe200078e00ff */
[----:B------:R-:W-:Y:S02]  /*1a20*/  SHF.R.U32.HI R3, RZ, 0x1e, R3 ;  /* 0x0000001eff037819 */ /* 0x000fe40000011603 */
[----:B------:R-:W-:-:S02]  /*1a30*/  SHF.R.S32.HI R5, RZ, 0x1f, R0 ;  /* 0x0000001fff057819 */ /* 0x000fc40000011400 */
[C---:B------:R-:W-:Y:S02]  /*1a40*/  LOP3.LUT R11, R0.reuse, R11, RZ, 0x3c, !PT ;  /* 0x0000000b000b7212 */ /* 0x040fe400078e3cff */
[C---:B------:R-:W-:Y:S02]  /*1a50*/  LOP3.LUT R8, R5.reuse, R2, RZ, 0x3c, !PT ;  /* 0x0000000205087212 */ /* 0x040fe400078e3cff */
[----:B------:R-:W-:Y:S02]  /*1a60*/  LOP3.LUT R9, R5, R0, RZ, 0x3c, !PT ;  /* 0x0000000005097212 */ /* 0x000fe400078e3cff */
[----:B------:R-:W-:Y:S02]  /*1a70*/  LEA.HI R2, R0, R3, RZ, 0x1 ;  /* 0x0000000300027211 */ /* 0x000fe400078f08ff */
[----:B------:R-:W-:Y:S02]  /*1a80*/  ISETP.GE.AND P1, PT, R11, RZ, PT ;  /* 0x000000ff0b00720c */ /* 0x000fe40003f26270 */
[----:B------:R-:W0:Y:S01]  /*1a90*/  I2F.F64.S64 R8, R8 ;  /* 0x0000000800087312 */ /* 0x000e220000301c00 */
[----:B------:R-:W-:-:S04]  /*1aa0*/  IMAD.MOV R0, RZ, RZ, -R2 ;  /* 0x000000ffff007224 */ /* 0x000fc800078e0a02 */
[----:B------:R-:W-:Y:S01]  /*1ab0*/  @!P0 IMAD.MOV.U32 R2, RZ, RZ, R0 ;  /* 0x000000ffff028224 */ /* 0x000fe200078e0000 */
[----:B0-----:R-:W-:-:S10]  /*1ac0*/  DMUL R4, R8, UR4 ;  /* 0x0000000408047c28 */ /* 0x001fd40008000000 */
[----:B------:R-:W0:Y:S02]  /*1ad0*/  F2F.F32.F64 R4, R4 ;  /* 0x0000000400047310 */ /* 0x000e240000301000 */
[----:B0-----:R-:W-:-:S07]  /*1ae0*/  FSEL R0, -R4, R4, !P1 ;  /* 0x0000000404007208 */ /* 0x001fce0004800100 */
.L_x_18:
[----:B------:R-:W-:Y:S05]  /*1af0*/  BSYNC.RECONVERGENT B0 ;  /* 0x0000000000007941 */ /* 0x000fea0003800200 */
.L_x_17:
[----:B------:R-:W-:Y:S01]  /*1b00*/  FMUL R3, R0, R0 ;  /* 0x0000000000037220 */ /* 0x000fe20000400000 */
[C---:B------:R-:W-:Y:S02]  /*1b10*/  LOP3.LUT R4, R2.reuse, 0x1, RZ, 0xc0, !PT ;  /* 0x0000000102047812 */ /* 0x040fe400078ec0ff */
[----:B------:R-:W-:Y:S01]  /*1b20*/  LOP3.LUT P1, RZ, R2, 0x2, RZ, 0xc0, !PT ;  /* 0x0000000202ff7812 */ /* 0x000fe2000782c0ff */
[----:B------:R-:W-:Y:S01]  /*1b30*/  FFMA R15, R3, R15, -0.0013887860113754868507 ;  /* 0xbab607ed030f7423 */ /* 0x000fe2000000000f */
[----:B------:R-:W-:-:S04]  /*1b40*/  ISETP.NE.U32.AND P0, PT, R4, 0x1, PT ;  /* 0x000000010400780c */ /* 0x000fc80003f05070 */
[----:B------:R-:W-:Y:S02]  /*1b50*/  FSEL R20, R20, 0.0083327032625675201416, !P0 ;  /* 0x3c0885e414147808 */ /* 0x000fe40004000000 */
[----:B------:R-:W-:Y:S02]  /*1b60*/  FSEL R4, R15, -0.00019574658654164522886, !P0 ;  /* 0xb94d41530f047808 */ /* 0x000fe40004000000 */
[----:B------:R-:W-:Y:S02]  /*1b70*/  FSEL R0, R0, 1, P0 ;  /* 0x3f80000000007808 */ /* 0x000fe40000000000 */
[----:B------:R-:W-:Y:S01]  /*1b80*/  FSEL R21, -R21, -0.16666662693023681641, !P0 ;  /* 0xbe2aaaa815157808 */ /* 0x000fe20004000100 */
[C---:B------:R-:W-:Y:S02]  /*1b90*/  FFMA R4, R3.reuse, R4, R20 ;  /* 0x0000000403047223 */ /* 0x040fe40000000014 */
[C---:B------:R-:W-:Y:S02]  /*1ba0*/  FFMA R5, R3.reuse, R0, RZ ;  /* 0x0000000003057223 */ /* 0x040fe400000000ff */
[----:B------:R-:W-:-:S04]  /*1bb0*/  FFMA R4, R3, R4, R21 ;  /* 0x0000000403047223 */ /* 0x000fc80000000015 */
[----:B------:R-:W-:-:S04]  /*1bc0*/  FFMA R5, R5, R4, R0 ;  /* 0x0000000405057223 */ /* 0x000fc80000000000 */
[----:B------:R-:W-:-:S04]  /*1bd0*/  @P1 FADD R5, RZ, -R5 ;  /* 0x80000005ff051221 */ /* 0x000fc80000000000 */
[----:B-----5:R-:W-:-:S05]  /*1be0*/  FFMA R10, R5, 0.0020000000949949026108, R10 ;  /* 0x3b03126f050a7823 */ /* 0x020fca000000000a */
[----:B------:R-:W-:-:S04]  /*1bf0*/  FSETP.GT.AND P0, PT, R10, 0.40000000596046447754, PT ;  /* 0x3ecccccd0a00780b */ /* 0x000fc80003f04000 */
[----:B------:R-:W-:-:S05]  /*1c00*/  FSEL R3, R10, -0.40000000596046447754, !P0 ;  /* 0xbecccccd0a037808 */ /* 0x000fca0004000000 */
[----:B------:R-:W-:Y:S01]  /*1c10*/  STG.E desc[UR6][R6.64+0x8], R3 ;  /* 0x0000080306007986 */ /* 0x000fe2000c101906 */
[----:B------:R-:W-:Y:S05]  /*1c20*/  EXIT ;  /* 0x000000000000794d */ /* 0x000fea0003800000 */
        .weak           $__internal_0_$__cuda_sm20_sqrt_rn_f32_slowpath
        .type           $__internal_0_$__cuda_sm20_sqrt_rn_f32_slowpath,@function
        .size           $__internal_0_$__cuda_sm20_sqrt_rn_f32_slowpath,($__internal_1_$__cuda_sm3x_div_rn_noftz_f32_slowpath - $__internal_0_$__cuda_sm20_sqrt_rn_f32_slowpath)
$__internal_0_$__cuda_sm20_sqrt_rn_f32_slowpath:
[----:B------:R-:W-:-:S13]  /*1c30*/  LOP3.LUT P0, RZ, R0, 0x7fffffff, RZ, 0xc0, !PT ;  /* 0x7fffffff00ff7812 */ /* 0x000fda000780c0ff */
[----:B------:R-:W-:Y:S01]  /*1c40*/  @!P0 IMAD.MOV.U32 R2, RZ, RZ, R0 ;  /* 0x000000ffff028224 */ /* 0x000fe200078e0000 */
[----:B------:R-:W-:Y:S06]  /*1c50*/  @!P0 BRA `(.L_x_20) ;  /* 0x0000000000408947 */ /* 0x000fec0003800000 */
[----:B------:R-:W-:-:S13]  /*1c60*/  FSETP.GEU.FTZ.AND P0, PT, R0, RZ, PT ;  /* 0x000000ff0000720b */ /* 0x000fda0003f1e000 */
[----:B------:R-:W-:Y:S01]  /*1c70*/  @!P0 IMAD.MOV.U32 R2, RZ, RZ, 0x7fffffff ;  /* 0x7fffffffff028424 */ /* 0x000fe200078e00ff */
[----:B------:R-:W-:Y:S06]  /*1c80*/  @!P0 BRA `(.L_x_20) ;  /* 0x0000000000348947 */ /* 0x000fec0003800000 */
[----:B------:R-:W-:-:S13]  /*1c90*/  FSETP.GTU.FTZ.AND P0, PT, |R0|, +INF , PT ;  /* 0x7f8000000000780b */ /* 0x000fda0003f1c200 */
[----:B------:R-:W-:Y:S01]  /*1ca0*/  @P0 FADD.FTZ R2, R0, 1 ;  /* 0x3f80000000020421 */ /* 0x000fe20000010000 */
[----:B------:R-:W-:Y:S06]  /*1cb0*/  @P0 BRA `(.L_x_20) ;  /* 0x0000000000280947 */ /* 0x000fec0003800000 */
[----:B------:R-:W-:-:S13]  /*1cc0*/  FSETP.NEU.FTZ.AND P0, PT, |R0|, +INF , PT ;  /* 0x7f8000000000780b */ /* 0x000fda0003f1d200 */
[----:B------:R-:W-:-:S04]  /*1cd0*/  @P0 FFMA R3, R0, 1.84467440737095516160e+19, RZ ;  /* 0x5f80000000030823 */ /* 0x000fc800000000ff */
[----:B------:R-:W0:Y:S02]  /*1ce0*/  @P0 MUFU.RSQ R2, R3 ;  /* 0x0000000300020308 */ /* 0x000e240000001400 */
[----:B0-----:R-:W-:Y:S01]  /*1cf0*/  @P0 FMUL.FTZ R4, R3, R2 ;  /* 0x0000000203040220 */ /* 0x001fe20000410000 */
[----:B------:R-:W-:Y:S01]  /*1d00*/  @P0 FMUL.FTZ R11, R2, 0.5 ;  /* 0x3f000000020b0820 */ /* 0x000fe20000410000 */
[----:B------:R-:W-:Y:S02]  /*1d10*/  @!P0 IMAD.MOV.U32 R2, RZ, RZ, R0 ;  /* 0x000000ffff028224 */ /* 0x000fe400078e0000 */
[----:B------:R-:W-:-:S04]  /*1d20*/  @P0 FADD.FTZ R5, -R4, -RZ ;  /* 0x800000ff04050221 */ /* 0x000fc80000010100 */
[----:B------:R-:W-:-:S04]  /*1d30*/  @P0 FFMA R5, R4, R5, R3 ;  /* 0x0000000504050223 */ /* 0x000fc80000000003 */
[----:B------:R-:W-:-:S04]  /*1d40*/  @P0 FFMA R5, R5, R11, R4 ;  /* 0x0000000b05050223 */ /* 0x000fc80000000004 */
[----:B------:R-:W-:-:S07]  /*1d50*/  @P0 FMUL.FTZ R2, R5, 2.3283064365386962891e-10 ;  /* 0x2f80000005020820 */ /* 0x000fce0000410000 */
.L_x_20:
[----:B------:R-:W-:Y:S02]  /*1d60*/  IMAD.MOV.U32 R0, RZ, RZ, R2 ;  /* 0x000000ffff007224 */ /* 0x000fe400078e0002 */
[----:B------:R-:W-:Y:S02]  /*1d70*/  IMAD.MOV.U32 R2, RZ, RZ, R13 ;  /* 0x000000ffff027224 */ /* 0x000fe400078e000d */
[----:B------:R-:W-:-:S04]  /*1d80*/  IMAD.MOV.U32 R3, RZ, RZ, 0x0 ;  /* 0x00000000ff037424 */ /* 0x000fc800078e00ff */
[----:B------:R-:W-:Y:S05]  /*1d90*/  RET.REL.NODEC R2 `(_Z19updateStarPositionsPffi) ;  /* 0xffffffe002987950 */ /* 0x000fea0003c3ffff */
        .weak           $__internal_1_$__cuda_sm3x_div_rn_noftz_f32_slowpath
        .type           $__internal_1_$__cuda_sm3x_div_rn_noftz_f32_slowpath,@function
        .size           $__internal_1_$__cuda_sm3x_div_rn_noftz_f32_slowpath,(.L_x_35 - $__internal_1_$__cuda_sm3x_div_rn_noftz_f32_slowpath)
$__internal_1_$__cuda_sm3x_div_rn_noftz_f32_slowpath:
[----:B------:R-:W-:Y:S01]  /*1da0*/  SHF.R.U32.HI R0, RZ, 0x17, R4 ;  /* 0x00000017ff007819 */ /* 0x000fe20000011604 */
[----:B------:R-:W-:Y:S04]  /*1db0*/  BSSY.RECONVERGENT B0, `(.L_x_21) ;  /* 0x000005c000007945 */ /* 0x000fe80003800200 */
[----:B------:R-:W-:Y:S01]  /*1dc0*/  BSSY.RELIABLE B2, `(.L_x_22) ;  /* 0x000001a000027945 */ /* 0x000fe20003800100 */
[----:B------:R-:W-:-:S05]  /*1dd0*/  LOP3.LUT R16, R0, 0xff, RZ, 0xc0, !PT ;  /* 0x000000ff00107812 */ /* 0x000fca00078ec0ff */
[----:B------:R-:W-:-:S05]  /*1de0*/  VIADD R11, R16, 0xffffffff ;  /* 0xffffffff100b7836 */ /* 0x000fca0000000000 */
[----:B------:R-:W-:-:S13]  /*1df0*/  ISETP.GT.U32.AND P0, PT, R11, 0xfd, PT ;  /* 0x000000fd0b00780c */ /* 0x000fda0003f04070 */
[----:B------:R-:W-:Y:S01]  /*1e00*/  @!P0 IMAD.MOV.U32 R5, RZ, RZ, RZ ;  /* 0x000000ffff058224 */ /* 0x000fe200078e00ff */
[----:B------:R-:W-:Y:S06]  /*1e10*/  @!P0 BRA `(.L_x_23) ;  /* 0x0000000000508947 */ /* 0x000fec0003800000 */
[----:B------:R-:W-:Y:S01]  /*1e20*/  FSETP.GTU.FTZ.AND P0, PT, |R4|, +INF , PT ;  /* 0x7f8000000400780b */ /* 0x000fe20003f1c200 */
[----:B------:R-:W-:-:S12]  /*1e30*/  IMAD.MOV.U32 R0, RZ, RZ, R4 ;  /* 0x000000ffff007224 */ /* 0x000fd800078e0004 */
[----:B------:R-:W-:Y:S05]  /*1e40*/  @P0 BREAK.RELIABLE B2 ;  /* 0x0000000000020942 */ /* 0x000fea0003800100 */
[----:B------:R-:W-:Y:S05]  /*1e50*/  @P0 BRA `(.L_x_24) ;  /* 0x0000000400400947 */ /* 0x000fea0003800000 */
[----:B------:R-:W-:-:S05]  /*1e60*/  IMAD.MOV.U32 R3, RZ, RZ, 0x3c23d70a ;  /* 0x3c23d70aff037424 */ /* 0x000fca00078e00ff */
[----:B------:R-:W-:-:S13]  /*1e70*/  LOP3.LUT P0, RZ, R4, 0x7fffffff, R3, 0xc8, !PT ;  /* 0x7fffffff04ff7812 */ /* 0x000fda000780c803 */
[----:B------:R-:W-:Y:S05]  /*1e80*/  @!P0 BREAK.RELIABLE B2 ;  /* 0x0000000000028942 */ /* 0x000fea0003800100 */
[----:B------:R-:W-:Y:S05]  /*1e90*/  @!P0 BRA `(.L_x_25) ;  /* 0x0000000400288947 */ /* 0x000fea0003800000 */
[----:B------:R-:W-:Y:S02]  /*1ea0*/  FSETP.NEU.FTZ.AND P0, PT, |R0|, +INF , PT ;  /* 0x7f8000000000780b */ /* 0x000fe40003f1d200 */
[----:B------:R-:W-:-:S04]  /*1eb0*/  LOP3.LUT P1, RZ, R3, 0x7fffffff, RZ, 0xc0, !PT ;  /* 0x7fffffff03ff7812 */ /* 0x000fc8000782c0ff */
[----:B------:R-:W-:-:S13]  /*1ec0*/  PLOP3.LUT P0, PT, P0, P1, PT, 0x2f, 0xf2 ;  /* 0x0000000000f2781c */ /* 0x000fda0000702577 */
[----:B------:R-:W-:Y:S05]  /*1ed0*/  @P0 BREAK.RELIABLE B2 ;  /* 0x0000000000020942 */ /* 0x000fea0003800100 */
[----:B------:R-:W-:Y:S05]  /*1ee0*/  @P0 BRA `(.L_x_26) ;  /* 0x00000004000c0947 */ /* 0x000fea0003800000 */
[----:B------:R-:W-:-:S13]  /*1ef0*/  LOP3.LUT P0, RZ, R4, 0x7fffffff, RZ, 0xc0, !PT ;  /* 0x7fffffff04ff7812 */ /* 0x000fda000780c0ff */
[----:B------:R-:W-:Y:S05]  /*1f00*/  @!P0 BREAK.RELIABLE B2 ;  /* 0x0000000000028942 */ /* 0x000fea0003800100 */
[----:B------:R-:W-:Y:S05]  /*1f10*/  @!P0 BRA `(.L_x_27) ;  /* 0x0000000000f48947 */ /* 0x000fea0003800000 */
[----:B------:R-:W-:Y:S01]  /*1f20*/  ISETP.GE.AND P0, PT, R11, RZ, PT ;  /* 0x000000ff0b00720c */ /* 0x000fe20003f06270 */
[----:B------:R-:W-:-:S12]  /*1f30*/  IMAD.MOV.U32 R5, RZ, RZ, RZ ;  /* 0x000000ffff057224 */ /* 0x000fd800078e00ff */
[----:B------:R-:W-:Y:S01]  /*1f40*/  @!P0 FFMA R4, R0, 1.84467440737095516160e+19, RZ ;  /* 0x5f80000000048823 */ /* 0x000fe200000000ff */
[----:B------:R-:W-:-:S07]  /*1f50*/  @!P0 VIADD R5, R5, 0x40 ;  /* 0x0000004005058836 */ /* 0x000fce0000000000 */
.L_x_23:
[----:B------:R-:W-:Y:S05]  /*1f60*/  BSYNC.RELIABLE B2 ;  /* 0x0000000000027941 */ /* 0x000fea0003800100 */
.L_x_22:
[----:B------:R-:W-:Y:S01]  /*1f70*/  LEA R3, R16, 0xc0800000, 0x17 ;  /* 0xc080000010037811 */ /* 0x000fe200078eb8ff */
[----:B------:R-:W-:Y:S01]  /*1f80*/  UMOV UR4, 0x3c23d70a ;  /* 0x3c23d70a00047882 */ /* 0x000fe20000000000 */
[----:B------:R-:W-:Y:S01]  /*1f90*/  IADD3 R5, PT, PT, R5, 0x78, -R16 ;  /* 0x0000007805057810 */ /* 0x000fe20007ffe810 */
[----:B------:R-:W-:Y:S01]  /*1fa0*/  UIADD3 UR4, UPT, UPT, UR4, 0x3800000, URZ ;  /* 0x0380000004047890 */ /* 0x000fe2000fffe0ff */
[----:B------:R-:W-:Y:S01]  /*1fb0*/  BSSY.RECONVERGENT B2, `(.L_x_28) ;  /* 0x0000032000027945 */ /* 0x000fe20003800200 */
[----:B------:R-:W-:-:S04]  /*1fc0*/  IMAD.IADD R4, R4, 0x1, -R3 ;  /* 0x0000000104047824 */ /* 0x000fc800078e0a03 */
[----:B------:R-:W0:Y:S01]  /*1fd0*/  MUFU.RCP R0, R4 ;  /* 0x0000000400007308 */ /* 0x000e220000001000 */
[----:B------:R-:W-:-:S04]  /*1fe0*/  FADD.FTZ R3, -R4, -RZ ;  /* 0x800000ff04037221 */ /* 0x000fc80000010100 */
[----:B0-----:R-:W-:-:S04]  /*1ff0*/  FFMA R11, R0, R3, 1 ;  /* 0x3f800000000b7423 */ /* 0x001fc80000000003 */
[----:B------:R-:W-:-:S04]  /*2000*/  FFMA R0, R0, R11, R0 ;  /* 0x0000000b00007223 */ /* 0x000fc80000000000 */
[----:B------:R-:W-:-:S04]  /*2010*/  FFMA R11, R0, UR4, RZ ;  /* 0x00000004000b7c23 */ /* 0x000fc800080000ff */
[----:B------:R-:W-:-:S04]  /*2020*/  FFMA R14, R3, R11, UR4 ;  /* 0x00000004030e7e23 */ /* 0x000fc8000800000b */
[----:B------:R-:W-:-:S04]  /*2030*/  FFMA R13, R0, R14, R11 ;  /* 0x0000000e000d7223 */ /* 0x000fc8000000000b */
[----:B------:R-:W-:-:S04]  /*2040*/  FFMA R14, R3, R13, UR4 ;  /* 0x00000004030e7e23 */ /* 0x000fc8000800000d */
[----:B------:R-:W-:-:S05]  /*2050*/  FFMA R3, R0, R14, R13 ;  /* 0x0000000e00037223 */ /* 0x000fca000000000d */
[----:B------:R-:W-:-:S04]  /*2060*/  SHF.R.U32.HI R4, RZ, 0x17, R3 ;  /* 0x00000017ff047819 */ /* 0x000fc80000011603 */
[----:B------:R-:W-:-:S05]  /*2070*/  LOP3.LUT R4, R4, 0xff, RZ, 0xc0, !PT ;  /* 0x000000ff04047812 */ /* 0x000fca00078ec0ff */
[----:B------:R-:W-:-:S04]  /*2080*/  IMAD.IADD R15, R4, 0x1, R5 ;  /* 0x00000001040f7824 */ /* 0x000fc800078e0205 */
[----:B------:R-:W-:-:S05]  /*2090*/  VIADD R4, R15, 0xffffffff ;  /* 0xffffffff0f047836 */ /* 0x000fca0000000000 */
[----:B------:R-:W-:-:S13]  /*20a0*/  ISETP.GE.U32.AND P0, PT, R4, 0xfe, PT ;  /* 0x000000fe0400780c */ /* 0x000fda0003f06070 */
[----:B------:R-:W-:Y:S05]  /*20b0*/  @!P0 BRA `(.L_x_29) ;  /* 0x0000000000808947 */ /* 0x000fea0003800000 */
[----:B------:R-:W-:-:S13]  /*20c0*/  ISETP.GT.AND P0, PT, R15, 0xfe, PT ;  /* 0x000000fe0f00780c */ /* 0x000fda0003f04270 */
[----:B------:R-:W-:Y:S05]  /*20d0*/  @P0 BRA `(.L_x_30) ;  /* 0x00000000006c0947 */ /* 0x000fea0003800000 */
[----:B------:R-:W-:-:S13]  /*20e0*/  ISETP.GE.AND P0, PT, R15, 0x1, PT ;  /* 0x000000010f00780c */ /* 0x000fda0003f06270 */
[----:B------:R-:W-:Y:S05]  /*20f0*/  @P0 BRA `(.L_x_31) ;  /* 0x0000000000740947 */ /* 0x000fea0003800000 */
[----:B------:R-:W-:Y:S02]  /*2100*/  ISETP.GE.AND P0, PT, R15, -0x18, PT ;  /* 0xffffffe80f00780c */ /* 0x000fe40003f06270 */
[----:B------:R-:W-:-:S11]  /*2110*/  LOP3.LUT R3, R3, 0x80000000, RZ, 0xc0, !PT ;  /* 0x8000000003037812 */ /* 0x000fd600078ec0ff */
[----:B------:R-:W-:Y:S05]  /*2120*/  @!P0 BRA `(.L_x_31) ;  /* 0x0000000000688947 */ /* 0x000fea0003800000 */
[CCC-:B------:R-:W-:Y:S01]  /*2130*/  FFMA.RZ R4, R0.reuse, R14.reuse, R13.reuse ;  /* 0x0000000e00047223 */ /* 0x1c0fe2000000c00d */
[-CC-:B------:R-:W-:Y:S01]  /*2140*/  FFMA.RM R5, R0, R14.reuse, R13.reuse ;  /* 0x0000000e00057223 */ /* 0x180fe2000000400d */
[C---:B------:R-:W-:Y:S02]  /*2150*/  ISETP.NE.AND P2, PT, R15.reuse, RZ, PT ;  /* 0x000000ff0f00720c */ /* 0x040fe40003f45270 */
[C---:B------:R-:W-:Y:S02]  /*2160*/  ISETP.NE.AND P1, PT, R15.reuse, RZ, PT ;  /* 0x000000ff0f00720c */ /* 0x040fe40003f25270 */
[----:B------:R-:W-:Y:S01]  /*2170*/  LOP3.LUT R11, R4, 0x7fffff, RZ, 0xc0, !PT ;  /* 0x007fffff040b7812 */ /* 0x000fe200078ec0ff */
[----:B------:R-:W-:Y:S01]  /*2180*/  FFMA.RP R4, R0, R14, R13 ;  /* 0x0000000e00047223 */ /* 0x000fe2000000800d */
[----:B------:R-:W-:Y:S02]  /*2190*/  VIADD R0, R15, 0x20 ;  /* 0x000000200f007836 */ /* 0x000fe40000000000 */
[----:B------:R-:W-:Y:S01]  /*21a0*/  LOP3.LUT R11, R11, 0x800000, RZ, 0xfc, !PT ;  /* 0x008000000b0b7812 */ /* 0x000fe200078efcff */
[----:B------:R-:W-:Y:S01]  /*21b0*/  IMAD.MOV R13, RZ, RZ, -R15 ;  /* 0x000000ffff0d7224 */ /* 0x000fe200078e0a0f */
[----:B------:R-:W-:-:S02]  /*21c0*/  FSETP.NEU.FTZ.AND P0, PT, R4, R5, PT ;  /* 0x000000050400720b */ /* 0x000fc40003f1d000 */
[----:B------:R-:W-:Y:S02]  /*21d0*/  SHF.L.U32 R0, R11, R0, RZ ;  /* 0x000000000b007219 */ /* 0x000fe400000006ff */
[----:B------:R-:W-:Y:S02]  /*21e0*/  SEL R4, R13, RZ, P2 ;  /* 0x000000ff0d047207 */ /* 0x000fe40001000000 */
[----:B------:R-:W-:Y:S02]  /*21f0*/  ISETP.NE.AND P1, PT, R0, RZ, P1 ;  /* 0x000000ff0000720c */ /* 0x000fe40000f25270 */
[----:B------:R-:W-:Y:S02]  /*2200*/  SHF.R.U32.HI R4, RZ, R4, R11 ;  /* 0x00000004ff047219 */ /* 0x000fe4000001160b */
[----:B------:R-:W-:Y:S02]  /*2210*/  PLOP3.LUT P0, PT, P0, P1, PT, 0xf8, 0x8f ;  /* 0x00000000008f781c */ /* 0x000fe40000703f70 */
[----:B------:R-:W-:-:S02]  /*2220*/  SHF.R.U32.HI R5, RZ, 0x1, R4 ;  /* 0x00000001ff057819 */ /* 0x000fc40000011604 */
[----:B------:R-:W-:-:S04]  /*2230*/  SEL R0, RZ, 0x1, !P0 ;  /* 0x00000001ff007807 */ /* 0x000fc80004000000 */
[----:B------:R-:W-:-:S04]  /*2240*/  LOP3.LUT R11, R0, 0x1, R5, 0xf8, !PT ;  /* 0x00000001000b7812 */ /* 0x000fc800078ef805 */
[----:B------:R-:W-:-:S05]  /*2250*/  LOP3.LUT R4, R11, R4, RZ, 0xc0, !PT ;  /* 0x000000040b047212 */ /* 0x000fca00078ec0ff */
[----:B------:R-:W-:-:S05]  /*2260*/  IMAD.IADD R4, R5, 0x1, R4 ;  /* 0x0000000105047824 */ /* 0x000fca00078e0204 */
[----:B------:R-:W-:Y:S01]  /*2270*/  LOP3.LUT R3, R4, R3, RZ, 0xfc, !PT ;  /* 0x0000000304037212 */ /* 0x000fe200078efcff */
[----:B------:R-:W-:Y:S06]  /*2280*/  BRA `(.L_x_31) ;  /* 0x0000000000107947 */ /* 0x000fec0003800000 */
.L_x_30:
[----:B------:R-:W-:-:S04]  /*2290*/  LOP3.LUT R3, R3, 0x80000000, RZ, 0xc0, !PT ;  /* 0x8000000003037812 */ /* 0x000fc800078ec0ff */
[----:B------:R-:W-:Y:S01]  /*22a0*/  LOP3.LUT R3, R3, 0x7f800000, RZ, 0xfc, !PT ;  /* 0x7f80000003037812 */ /* 0x000fe200078efcff */
[----:B------:R-:W-:Y:S06]  /*22b0*/  BRA `(.L_x_31) ;  /* 0x0000000000047947 */ /* 0x000fec0003800000 */
.L_x_29:
[----:B------:R-:W-:-:S07]  /*22c0*/  IMAD R3, R5, 0x800000, R3 ;  /* 0x0080000005037824 */ /* 0x000fce00078e0203 */
.L_x_31:
[----:B------:R-:W-:Y:S05]  /*22d0*/  BSYNC.RECONVERGENT B2 ;  /* 0x0000000000027941 */ /* 0x000fea0003800200 */
.L_x_28:
[----:B------:R-:W-:Y:S05]  /*22e0*/  BRA `(.L_x_32) ;  /* 0x0000000000207947 */ /* 0x000fea0003800000 */
.L_x_27:
[----:B------:R-:W-:-:S04]  /*22f0*/  LOP3.LUT R3, R4, 0x80000000, R3, 0x48, !PT ;  /* 0x8000000004037812 */ /* 0x000fc800078e4803 */
[----:B------:R-:W-:Y:S01]  /*2300*/  LOP3.LUT R3, R3, 0x7f800000, RZ, 0xfc, !PT ;  /* 0x7f80000003037812 */ /* 0x000fe200078efcff */
[----:B------:R-:W-:Y:S06]  /*2310*/  BRA `(.L_x_32) ;  /* 0x0000000000147947 */ /* 0x000fec0003800000 */
.L_x_26:
[----:B------:R-:W-:Y:S01]  /*2320*/  LOP3.LUT R3, R4, 0x80000000, R3, 0x48, !PT ;  /* 0x8000000004037812 */ /* 0x000fe200078e4803 */
[----:B------:R-:W-:Y:S06]  /*2330*/  BRA `(.L_x_32) ;  /* 0x00000000000c7947 */ /* 0x000fec0003800000 */
.L_x_25:
[----:B------:R-:W0:Y:S01]  /*2340*/  MUFU.RSQ R3, -QNAN ;  /* 0xffc0000000037908 */ /* 0x000e220000001400 */
[----:B------:R-:W-:Y:S05]  /*2350*/  BRA `(.L_x_32) ;  /* 0x0000000000047947 */ /* 0x000fea0003800000 */
.L_x_24:
[----:B------:R-:W-:-:S07]  /*2360*/  FADD.FTZ R3, R0, 0.0099999997764825820923 ;  /* 0x3c23d70a00037421 */ /* 0x000fce0000010000 */
.L_x_32:
[----:B------:R-:W-:Y:S05]  /*2370*/  BSYNC.RECONVERGENT B0 ;  /* 0x0000000000007941 */ /* 0x000fea0003800200 */
.L_x_21:
[----:B0-----:R-:W-:Y:S02]  /*2380*/  IMAD.MOV.U32 R11, RZ, RZ, R3 ;  /* 0x000000ffff0b7224 */ /* 0x001fe400078e0003 */
[----:B------:R-:W-:-:S04]  /*2390*/  IMAD.MOV.U32 R3, RZ, RZ, 0x0 ;  /* 0x00000000ff037424 */ /* 0x000fc800078e00ff */
[----:B------:R-:W-:Y:S05]  /*23a0*/  RET.REL.NODEC R2 `(_Z19updateStarPositionsPffi) ;  /* 0xffffffdc02147950 */ /* 0x000fea0003c3ffff */
.L_x_33:
[----:B------:R-:W-:-:S00]  /*23b0*/  BRA `(.L_x_33) ;  /* 0xfffffffc00fc7947 */ /* 0x000fc0000383ffff */
[----:B------:R-:W-:-:S00]  /*23c0*/  NOP ;  /* 0x0000000000007918 */ /* 0x000fc00000000000 */
        /* <DEDUP_REMOVED lines=11> */
.L_x_35:


//--------------------- .nv.global.init           --------------------------
	.section	.nv.global.init,"aw",@progbits
	.align	4
.nv.global.init:
	.type		__cudart_i2opi_f,@object
	.size		__cudart_i2opi_f,(.L_0 - __cudart_i2opi_f)
__cudart_i2opi_f:
        /*0000*/ 	.byte	0x41, 0x90, 0x43, 0x3c, 0x99, 0x95, 0x62, 0xdb, 0xc0, 0xdd, 0x34, 0xf5, 0xd1, 0x57, 0x27, 0xfc
        /*0010*/ 	.byte	0x29, 0x15, 0x44, 0x4e, 0x6e, 0x83, 0xf9, 0xa2
.L_0:


//--------------------- .nv.shared.reserved.0     --------------------------
	.section	.nv.shared.reserved.0,"aw",@nobits
	.weak		__nv_reservedSMEM_offset_0_alias
	.size		__nv_reservedSMEM_offset_0_alias, 0, 64
	.other		__nv_reservedSMEM_offset_0_alias,@"STO_CUDA_RESERVED_SHARED STV_DEFAULT"
__nv_reservedSMEM_offset_0_alias:
	.zero		0
	.zero		64


//--------------------- .nv.constant0._Z19updateStarPositionsPffi --------------------------
	.section	.nv.constant0._Z19updateStarPositionsPffi,"a",@progbits
	.sectionflags	@""
	.align	4
.nv.constant0._Z19updateStarPositionsPffi:
	.zero		912


//--------------------- SYMBOLS --------------------------

	.type		.nv.reservedSmem.offset0,@object
	.size		.nv.reservedSmem.offset0,0x4
